	.headerflags	@"EF_CUDA_TEXMODE_UNIFIED EF_CUDA_64BIT_ADDRESS EF_CUDA_ACCELERATORS EF_CUDA_SM90 EF_CUDA_VIRTUAL_SM(EF_CUDA_SM90)"
	.elftype	@"ET_EXEC"


//--------------------- .nv.info                  --------------------------
	.section	.nv.info,"",@"SHT_CUDA_INFO"
	.align	4


	//----- nvinfo : EIATTR_REGCOUNT
	.align		4
        /*0000*/ 	.byte	0x04, 0x2f
        /*0002*/ 	.short	(.L_1 - .L_0)
	.align		4
.L_0:
        /*0004*/ 	.word	index@(triton_poi_fused_cat_33)
        /*0008*/ 	.word	0x0000002c


	//----- nvinfo : EIATTR_MIN_STACK_SIZE
	.align		4
.L_1:
        /*000c*/ 	.byte	0x04, 0x12
        /*000e*/ 	.short	(.L_3 - .L_2)
	.align		4
.L_2:
        /*0010*/ 	.word	index@(triton_poi_fused_cat_33)
        /*0014*/ 	.word	0x00000000


	//----- nvinfo : EIATTR_FRAME_SIZE
	.align		4
.L_3:
        /*0018*/ 	.byte	0x04, 0x11
        /*001a*/ 	.short	(.L_5 - .L_4)
	.align		4
.L_4:
        /*001c*/ 	.word	index@(triton_poi_fused_cat_33)
        /*0020*/ 	.word	0x00000000


	//----- nvinfo : EIATTR_MIN_STACK_SIZE
	.align		4
.L_5:
        /*0024*/ 	.byte	0x04, 0x12
        /*0026*/ 	.short	(.L_7 - .L_6)
	.align		4
.L_6:
        /*0028*/ 	.word	index@(triton_poi_fused_cat_33)
        /*002c*/ 	.word	0x00000000
.L_7:


//--------------------- .nv.info.triton_poi_fused_cat_33 --------------------------
	.section	.nv.info.triton_poi_fused_cat_33,"",@"SHT_CUDA_INFO"
	.sectionflags	@""
	.align	4


	//----- nvinfo : EIATTR_CUDA_API_VERSION
	.align		4
        /*0000*/ 	.byte	0x04, 0x37
        /*0002*/ 	.short	(.L_9 - .L_8)
.L_8:
        /*0004*/ 	.word	0x0000007c


	//----- nvinfo : EIATTR_KPARAM_INFO
	.align		4
.L_9:
        /*0008*/ 	.byte	0x04, 0x17
        /*000a*/ 	.short	(.L_11 - .L_10)
.L_10:
        /*000c*/ 	.word	0x00000000
        /*0010*/ 	.short	0x0009
        /*0012*/ 	.short	0x0048
        /*0014*/ 	.byte	0x00, 0xf0, 0x11, 0x00


	//----- nvinfo : EIATTR_KPARAM_INFO
	.align		4
.L_11:
        /*0018*/ 	.byte	0x04, 0x17
        /*001a*/ 	.short	(.L_13 - .L_12)
.L_12:
        /*001c*/ 	.word	0x00000000
        /*0020*/ 	.short	0x0008
        /*0022*/ 	.short	0x0040
        /*0024*/ 	.byte	0x00, 0xf4, 0x21, 0x00


	//----- nvinfo : EIATTR_KPARAM_INFO
	.align		4
.L_13:
        /*0028*/ 	.byte	0x04, 0x17
        /*002a*/ 	.short	(.L_15 - .L_14)
.L_14:
        /*002c*/ 	.word	0x00000000
        /*0030*/ 	.short	0x0007
        /*0032*/ 	.short	0x0038
        /*0034*/ 	.byte	0x00, 0xf4, 0x21, 0x00


	//----- nvinfo : EIATTR_KPARAM_INFO
	.align		4
.L_15:
        /*0038*/ 	.byte	0x04, 0x17
        /*003a*/ 	.short	(.L_17 - .L_16)
.L_16:
        /*003c*/ 	.word	0x00000000
        /*0040*/ 	.short	0x0006
        /*0042*/ 	.short	0x0030
        /*0044*/ 	.byte	0x00, 0xf4, 0x21, 0x00


	//----- nvinfo : EIATTR_KPARAM_INFO
	.align		4
.L_17:
        /*0048*/ 	.byte	0x04, 0x17
        /*004a*/ 	.short	(.L_19 - .L_18)
.L_18:
        /*004c*/ 	.word	0x00000000
        /*0050*/ 	.short	0x0005
        /*0052*/ 	.short	0x0028
        /*0054*/ 	.byte	0x00, 0xf4, 0x21, 0x00


	//----- nvinfo : EIATTR_KPARAM_INFO
	.align		4
.L_19:
        /*0058*/ 	.byte	0x04, 0x17
        /*005a*/ 	.short	(.L_21 - .L_20)
.L_20:
        /*005c*/ 	.word	0x00000000
        /*0060*/ 	.short	0x0004
        /*0062*/ 	.short	0x0020
        /*0064*/ 	.byte	0x00, 0xf4, 0x21, 0x00


	//----- nvinfo : EIATTR_KPARAM_INFO
	.align		4
.L_21:
        /*0068*/ 	.byte	0x04, 0x17
        /*006a*/ 	.short	(.L_23 - .L_22)
.L_22:
        /*006c*/ 	.word	0x00000000
        /*0070*/ 	.short	0x0003
        /*0072*/ 	.short	0x0018
        /*0074*/ 	.byte	0x00, 0xf4, 0x21, 0x00


	//----- nvinfo : EIATTR_KPARAM_INFO
	.align		4
.L_23:
        /*0078*/ 	.byte	0x04, 0x17
        /*007a*/ 	.short	(.L_25 - .L_24)
.L_24:
        /*007c*/ 	.word	0x00000000
        /*0080*/ 	.short	0x0002
        /*0082*/ 	.short	0x0010
        /*0084*/ 	.byte	0x00, 0xf4, 0x21, 0x00


	//----- nvinfo : EIATTR_KPARAM_INFO
	.align		4
.L_25:
        /*0088*/ 	.byte	0x04, 0x17
        /*008a*/ 	.short	(.L_27 - .L_26)
.L_26:
        /*008c*/ 	.word	0x00000000
        /*0090*/ 	.short	0x0001
        /*0092*/ 	.short	0x0008
        /*0094*/ 	.byte	0x00, 0xf4, 0x21, 0x00


	//----- nvinfo : EIATTR_KPARAM_INFO
	.align		4
.L_27:
        /*0098*/ 	.byte	0x04, 0x17
        /*009a*/ 	.short	(.L_29 - .L_28)
.L_28:
        /*009c*/ 	.word	0x00000000
        /*00a0*/ 	.short	0x0000
        /*00a2*/ 	.short	0x0000
        /*00a4*/ 	.byte	0x00, 0xf4, 0x21, 0x00


	//----- nvinfo : EIATTR_SPARSE_MMA_MASK
	.align		4
.L_29:
        /*00a8*/ 	.byte	0x03, 0x50
        /*00aa*/ 	.short	0x0000


	//----- nvinfo : EIATTR_MAXREG_COUNT
	.align		4
        /*00ac*/ 	.byte	0x03, 0x1b
        /*00ae*/ 	.short	0x00ff


	//----- nvinfo : EIATTR_EXIT_INSTR_OFFSETS
	.align		4
        /*00b0*/ 	.byte	0x04, 0x1c
        /*00b2*/ 	.short	(.L_31 - .L_30)


	//   ....[0]....
.L_30:
        /*00b4*/ 	.word	0x00001c80


	//----- nvinfo : EIATTR_REQNTID
	.align		4
.L_31:
        /*00b8*/ 	.byte	0x04, 0x10
        /*00ba*/ 	.short	(.L_33 - .L_32)
.L_32:
        /*00bc*/ 	.word	0x00000080
        /*00c0*/ 	.word	0x00000001
        /*00c4*/ 	.word	0x00000001


	//----- nvinfo : EIATTR_CBANK_PARAM_SIZE
	.align		4
.L_33:
        /*00c8*/ 	.byte	0x03, 0x19
        /*00ca*/ 	.short	0x004c


	//----- nvinfo : EIATTR_PARAM_CBANK
	.align		4
        /*00cc*/ 	.byte	0x04, 0x0a
        /*00ce*/ 	.short	(.L_35 - .L_34)
	.align		4
.L_34:
        /*00d0*/ 	.word	index@(.nv.constant0.triton_poi_fused_cat_33)
        /*00d4*/ 	.short	0x0210
        /*00d6*/ 	.short	0x004c


	//----- nvinfo : EIATTR_SW_WAR
	.align		4
.L_35:
        /*00d8*/ 	.byte	0x04, 0x36
        /*00da*/ 	.short	(.L_37 - .L_36)
.L_36:
        /*00dc*/ 	.word	0x00000008
.L_37:


//--------------------- .nv.callgraph             --------------------------
	.section	.nv.callgraph,"",@"SHT_CUDA_CALLGRAPH"
	.align	4
	.sectionentsize	8
	.align		4
        /*0000*/ 	.word	0x00000000
	.align		4
        /*0004*/ 	.word	0xffffffff
	.align		4
        /*0008*/ 	.word	0x00000000
	.align		4
        /*000c*/ 	.word	0xfffffffe
	.align		4
        /*0010*/ 	.word	0x00000000
	.align		4
        /*0014*/ 	.word	0xfffffffd
	.align		4
        /*0018*/ 	.word	0x00000000
	.align		4
        /*001c*/ 	.word	0xfffffffc


//--------------------- .text.triton_poi_fused_cat_33 --------------------------
	.section	.text.triton_poi_fused_cat_33,"ax",@progbits
	.align	128
        .global         triton_poi_fused_cat_33
        .type           triton_poi_fused_cat_33,@function
        .size           triton_poi_fused_cat_33,(.L_x_1 - triton_poi_fused_cat_33)
        .other          triton_poi_fused_cat_33,@"STO_CUDA_ENTRY STV_DEFAULT"
triton_poi_fused_cat_33:
.text.triton_poi_fused_cat_33:
[----:B------:R-:W-:Y:S01]  /*0000*/  LDC R1, c[0x0][0x28] ;  /* 0x00000a00ff017b82 */ /* 0x000fe20000000800 */
[----:B------:R-:W1:Y:S07]  /*0010*/  S2R R0, SR_TID.X ;  /* 0x0000000000007919 */ /* 0x000e6e0000002100 */
[----:B------:R-:W2:Y:S01]  /*0020*/  LDC.64 R8, c[0x0][0x220] ;  /* 0x00008800ff087b82 */ /* 0x000ea20000000a00 */
[----:B------:R-:W-:Y:S01]  /*0030*/  CS2R R18, SRZ ;  /* 0x0000000000127805 */ /* 0x000fe2000001ff00 */
[----:B------:R-:W-:Y:S01]  /*0040*/  ULDC.64 UR4, c[0x0][0x208] ;  /* 0x0000820000047ab9 */ /* 0x000fe20000000a00 */
[----:B------:R-:W3:Y:S01]  /*0050*/  S2R R3, SR_CTAID.X ;  /* 0x0000000000037919 */ /* 0x000ee20000002500 */
[----:B------:R-:W-:-:S04]  /*0060*/  ULDC.64 UR6, c[0x0][0x230] ;  /* 0x00008c0000067ab9 */ /* 0x000fc80000000a00 */
[----:B------:R-:W4:Y:S01]  /*0070*/  LDC.64 R38, c[0x0][0x228] ;  /* 0x00008a00ff267b82 */ /* 0x000f220000000a00 */
[----:B-1----:R-:W-:Y:S01]  /*0080*/  IMAD.SHL.U32 R0, R0, 0x4, RZ ;  /* 0x0000000400007824 */ /* 0x002fe200078e00ff */
[----:B---3--:R-:W-:-:S04]  /*0090*/  SHF.R.S32.HI R15, RZ, 0x15, R3 ;  /* 0x00000015ff0f7819 */ /* 0x008fc80000011403 */
[----:B------:R-:W-:Y:S02]  /*00a0*/  LOP3.LUT R0, R0, 0x1fc, RZ, 0xc0, !PT ;  /* 0x000001fc00007812 */ /* 0x000fe400078ec0ff */
[----:B------:R-:W-:-:S03]  /*00b0*/  SGXT R15, R15, 0x1 ;  /* 0x000000010f0f781a */ /* 0x000fc60000000200 */
[----:B------:R-:W-:-:S04]  /*00c0*/  IMAD R0, R3, 0x400, R0 ;  /* 0x0000040003007824 */ /* 0x000fc800078e0200 */
[----:B------:R-:W-:Y:S01]  /*00d0*/  VIADD R26, R0, 0x200 ;  /* 0x00000200001a7836 */ /* 0x000fe20000000000 */
[-C--:B------:R-:W-:Y:S02]  /*00e0*/  LEA.HI R32, R15, R0.reuse, RZ, 0xc ;  /* 0x000000000f207211 */ /* 0x080fe400078f60ff */
[----:B------:R-:W-:Y:S02]  /*00f0*/  SHF.R.S32.HI R3, RZ, 0x1f, R0 ;  /* 0x0000001fff037819 */ /* 0x000fe40000011400 */
[----:B------:R-:W-:Y:S02]  /*0100*/  SHF.R.S32.HI R27, RZ, 0xc, R32 ;  /* 0x0000000cff1b7819 */ /* 0x000fe40000011420 */
[----:B------:R-:W-:Y:S02]  /*0110*/  LEA.HI R4, R3, R0, RZ, 0x6 ;  /* 0x0000000003047211 */ /* 0x000fe400078f30ff */
[----:B------:R-:W-:Y:S01]  /*0120*/  LEA.HI R24, R15, R26, RZ, 0xc ;  /* 0x0000001a0f187211 */ /* 0x000fe200078f60ff */
[----:B------:R-:W-:Y:S01]  /*0130*/  IMAD.HI R2, R27, 0x2aaaaaab, RZ ;  /* 0x2aaaaaab1b027827 */ /* 0x000fe200078e02ff */
[----:B------:R-:W-:-:S02]  /*0140*/  SHF.R.S32.HI R17, RZ, 0x6, R4 ;  /* 0x00000006ff117819 */ /* 0x000fc40000011404 */
[----:B------:R-:W-:Y:S02]  /*0150*/  SHF.R.S32.HI R29, RZ, 0xc, R24 ;  /* 0x0000000cff1d7819 */ /* 0x000fe40000011418 */
[----:B------:R-:W-:Y:S02]  /*0160*/  SHF.R.U32.HI R3, RZ, 0x1f, R2 ;  /* 0x0000001fff037819 */ /* 0x000fe40000011602 */
[----:B------:R-:W-:Y:S02]  /*0170*/  LOP3.LUT R5, R4, 0xffffffc0, RZ, 0xc0, !PT ;  /* 0xffffffc004057812 */ /* 0x000fe400078ec0ff */
[----:B------:R-:W-:Y:S02]  /*0180*/  LEA.HI R6, R2, R3, RZ, 0x1c ;  /* 0x0000000302067211 */ /* 0x000fe400078fe0ff */
[----:B------:R-:W-:-:S03]  /*0190*/  LEA.HI R2, R17, R17, RZ, 0x6 ;  /* 0x0000001111027211 */ /* 0x000fc600078f30ff */
[----:B------:R-:W-:Y:S01]  /*01a0*/  IMAD R27, R6, -0x60, R27 ;  /* 0xffffffa0061b7824 */ /* 0x000fe200078e021b */
[----:B------:R-:W-:-:S04]  /*01b0*/  LOP3.LUT R2, R2, 0xffffffc0, RZ, 0xc0, !PT ;  /* 0xffffffc002027812 */ /* 0x000fc800078ec0ff */
[----:B------:R-:W-:Y:S01]  /*01c0*/  ISETP.GT.AND P0, PT, R27, 0x1f, PT ;  /* 0x0000001f1b00780c */ /* 0x000fe20003f04270 */
[----:B------:R-:W-:Y:S02]  /*01d0*/  IMAD.IADD R3, R17, 0x1, -R2 ;  /* 0x0000000111037824 */ /* 0x000fe400078e0a02 */
[----:B------:R-:W-:-:S04]  /*01e0*/  IMAD.HI R11, R29, 0x2aaaaaab, RZ ;  /* 0x2aaaaaab1d0b7827 */ /* 0x000fc800078e02ff */
[----:B--2---:R-:W-:Y:S01]  /*01f0*/  IMAD.WIDE R2, R3, 0x8, R8 ;  /* 0x0000000803027825 */ /* 0x004fe200078e0208 */
[----:B------:R-:W-:Y:S02]  /*0200*/  SHF.R.U32.HI R12, RZ, 0x1f, R11 ;  /* 0x0000001fff0c7819 */ /* 0x000fe4000001160b */
[----:B------:R-:W-:Y:S01]  /*0210*/  LEA.HI R10, R15, R26, RZ, 0x6 ;  /* 0x0000001a0f0a7211 */ /* 0x000fe200078f30ff */
[----:B------:R-:W-:Y:S02]  /*0220*/  IMAD.IADD R34, R0, 0x1, -R5 ;  /* 0x0000000100227824 */ /* 0x000fe400078e0a05 */
[----:B------:R1:W2:Y:S01]  /*0230*/  @P0 LDG.E.EL.64 R18, desc[UR4][R2.64] ;  /* 0x0000000402120981 */ /* 0x0002a2000c2e1b00 */
[----:B------:R-:W-:Y:S02]  /*0240*/  LEA.HI R12, R11, R12, RZ, 0x1c ;  /* 0x0000000c0b0c7211 */ /* 0x000fe400078fe0ff */
[----:B------:R-:W-:Y:S02]  /*0250*/  CS2R R4, SRZ ;  /* 0x0000000000047805 */ /* 0x000fe4000001ff00 */
[----:B------:R-:W-:-:S02]  /*0260*/  SHF.R.S32.HI R10, RZ, 0x6, R10 ;  /* 0x00000006ff0a7819 */ /* 0x000fc4000001140a */
[----:B------:R-:W-:Y:S01]  /*0270*/  CS2R R6, SRZ ;  /* 0x0000000000067805 */ /* 0x000fe2000001ff00 */
[----:B----4-:R-:W-:-:S04]  /*0280*/  IMAD.WIDE R20, R34, 0x8, R38 ;  /* 0x0000000822147825 */ /* 0x010fc800078e0226 */
[----:B------:R-:W-:Y:S01]  /*0290*/  IMAD R29, R12, -0x60, R29 ;  /* 0xffffffa00c1d7824 */ /* 0x000fe200078e021d */
[----:B-1----:R-:W-:Y:S01]  /*02a0*/  LEA.HI R2, R10, R10, RZ, 0x6 ;  /* 0x0000000a0a027211 */ /* 0x002fe200078f30ff */
[----:B------:R-:W3:Y:S01]  /*02b0*/  @P0 LDG.E.EL.128 R4, desc[UR4][R20.64] ;  /* 0x0000000414040981 */ /* 0x000ee2000c2e1d00 */
[----:B------:R-:W-:Y:S02]  /*02c0*/  CS2R R12, SRZ ;  /* 0x00000000000c7805 */ /* 0x000fe4000001ff00 */
[----:B------:R-:W-:Y:S02]  /*02d0*/  LOP3.LUT R3, R2, 0xffffffc0, RZ, 0xc0, !PT ;  /* 0xffffffc002037812 */ /* 0x000fe400078ec0ff */
[----:B------:R-:W-:-:S03]  /*02e0*/  ISETP.GT.AND P1, PT, R29, 0x1f, PT ;  /* 0x0000001f1d00780c */ /* 0x000fc60003f24270 */
[----:B------:R-:W-:-:S04]  /*02f0*/  IMAD.IADD R2, R10, 0x1, -R3 ;  /* 0x000000010a027824 */ /* 0x000fc800078e0a03 */
[----:B------:R-:W-:-:S06]  /*0300*/  IMAD.WIDE R22, R2, 0x8, R8 ;  /* 0x0000000802167825 */ /* 0x000fcc00078e0208 */
[----:B------:R-:W4:Y:S01]  /*0310*/  @P1 LDG.E.EL.64 R12, desc[UR4][R22.64] ;  /* 0x00000004160c1981 */ /* 0x000f22000c2e1b00 */
[----:B------:R-:W-:Y:S02]  /*0320*/  CS2R R8, SRZ ;  /* 0x0000000000087805 */ /* 0x000fe4000001ff00 */
[----:B------:R-:W-:-:S06]  /*0330*/  CS2R R10, SRZ ;  /* 0x00000000000a7805 */ /* 0x000fcc000001ff00 */
[----:B------:R-:W5:Y:S01]  /*0340*/  @P1 LDG.E.EL.128 R8, desc[UR4][R20.64] ;  /* 0x0000000414081981 */ /* 0x000f62000c2e1d00 */
[----:B------:R-:W-:-:S04]  /*0350*/  VIADD R33, R27, 0xffffffe0 ;  /* 0xffffffe01b217836 */ /* 0x000fc80000000000 */
[----:B------:R-:W-:Y:S01]  /*0360*/  IMAD.SHL.U32 R25, R33, 0x400, RZ ;  /* 0x0000040021197824 */ /* 0x000fe200078e00ff */
[----:B--2---:R-:W-:Y:S02]  /*0370*/  SEL R14, R19, RZ, P0 ;  /* 0x000000ff130e7207 */ /* 0x004fe40000000000 */
[----:B------:R-:W-:Y:S02]  /*0380*/  SEL R18, R18, RZ, P0 ;  /* 0x000000ff12127207 */ /* 0x000fe40000000000 */
[----:B------:R-:W-:-:S04]  /*0390*/  SHF.R.U32.HI R3, RZ, 0x1a, R14 ;  /* 0x0000001aff037819 */ /* 0x000fc8000001160e */
[----:B------:R-:W-:Y:S02]  /*03a0*/  LOP3.LUT R3, R3, 0x20, RZ, 0xc0, !PT ;  /* 0x0000002003037812 */ /* 0x000fe400078ec0ff */
[----:B---3--:R-:W-:Y:S02]  /*03b0*/  SEL R19, R5, RZ, P0 ;  /* 0x000000ff05137207 */ /* 0x008fe40000000000 */
[----:B------:R-:W-:Y:S01]  /*03c0*/  IADD3 R18, P2, R3, R18, RZ ;  /* 0x0000001203127210 */ /* 0x000fe20007f5e0ff */
[----:B------:R-:W-:Y:S01]  /*03d0*/  IMAD.HI R3, R0, 0x2aaaaaab, RZ ;  /* 0x2aaaaaab00037827 */ /* 0x000fe200078e02ff */
[----:B------:R-:W-:Y:S02]  /*03e0*/  SEL R16, R4, RZ, P0 ;  /* 0x000000ff04107207 */ /* 0x000fe40000000000 */
[----:B------:R-:W-:Y:S01]  /*03f0*/  SHF.R.U32.HI R5, RZ, 0x18, R19 ;  /* 0x00000018ff057819 */ /* 0x000fe20000011613 */
[----:B------:R-:W-:Y:S01]  /*0400*/  IMAD.X R31, RZ, RZ, R14, P2 ;  /* 0x000000ffff1f7224 */ /* 0x000fe200010e060e */
[----:B------:R-:W-:Y:S01]  /*0410*/  LEA R4, P2, R16, UR6, 0x2 ;  /* 0x0000000610047c11 */ /* 0x000fe2000f8410ff */
[----:B------:R-:W-:Y:S01]  /*0420*/  IMAD.SHL.U32 R30, R18, 0x80, RZ ;  /* 0x00000080121e7824 */ /* 0x000fe200078e00ff */
[----:B------:R-:W-:-:S02]  /*0430*/  LOP3.LUT R5, R5, 0x80, RZ, 0xc0, !PT ;  /* 0x0000008005057812 */ /* 0x000fc400078ec0ff */
[----:B------:R-:W-:Y:S02]  /*0440*/  SHF.R.U32.HI R14, RZ, 0x1f, R3 ;  /* 0x0000001fff0e7819 */ /* 0x000fe40000011603 */
[----:B------:R-:W-:Y:S02]  /*0450*/  LEA.HI.X R16, R16, UR7, R19, 0x2, P2 ;  /* 0x0000000710107c11 */ /* 0x000fe400090f1413 */
[----:B------:R-:W-:Y:S02]  /*0460*/  SHF.L.U64.HI R31, R18, 0x7, R31 ;  /* 0x00000007121f7819 */ /* 0x000fe4000001021f */
[----:B------:R-:W-:Y:S02]  /*0470*/  IADD3 R4, P2, P3, R30, R4, R5 ;  /* 0x000000041e047210 */ /* 0x000fe40007b5e005 */
[----:B------:R-:W-:Y:S02]  /*0480*/  SEL R19, R6, RZ, P0 ;  /* 0x000000ff06137207 */ /* 0x000fe40000000000 */
[----:B----4-:R-:W-:-:S02]  /*0490*/  SEL R13, R13, RZ, P1 ;  /* 0x000000ff0d0d7207 */ /* 0x010fc40000800000 */
[----:B------:R-:W-:Y:S02]  /*04a0*/  LEA.HI.SX32 R3, R3, R14, 0x10 ;  /* 0x0000000e03037211 */ /* 0x000fe400078f82ff */
[----:B------:R-:W-:Y:S02]  /*04b0*/  SEL R14, R7, RZ, P0 ;  /* 0x000000ff070e7207 */ /* 0x000fe40000000000 */
[----:B------:R-:W-:Y:S01]  /*04c0*/  IADD3.X R5, R31, R16, RZ, P2, P3 ;  /* 0x000000101f057210 */ /* 0x000fe200017e64ff */
[----:B------:R-:W-:Y:S01]  /*04d0*/  IMAD.U32 R18, R3, 0x10000, RZ ;  /* 0x0001000003127824 */ /* 0x000fe200078e00ff */
[----:B------:R-:W-:Y:S02]  /*04e0*/  LEA R40, P2, R19, UR6, 0x2 ;  /* 0x0000000613287c11 */ /* 0x000fe4000f8410ff */
[----:B------:R-:W-:Y:S01]  /*04f0*/  SHF.R.U32.HI R16, RZ, 0x1a, R13 ;  /* 0x0000001aff107819 */ /* 0x000fe2000001160d */
[----:B------:R-:W-:Y:S01]  /*0500*/  IMAD.WIDE R4, R25, 0x4, R4 ;  /* 0x0000000419047825 */ /* 0x000fe200078e0204 */
[----:B------:R-:W-:-:S02]  /*0510*/  SHF.R.U32.HI R41, RZ, 0x18, R14 ;  /* 0x00000018ff297819 */ /* 0x000fc4000001160e */
[----:B------:R-:W-:Y:S02]  /*0520*/  LEA.HI.X R14, R19, UR7, R14, 0x2, P2 ;  /* 0x00000007130e7c11 */ /* 0x000fe400090f140e */
[----:B------:R-:W-:Y:S01]  /*0530*/  SEL R12, R12, RZ, P1 ;  /* 0x000000ff0c0c7207 */ /* 0x000fe20000800000 */
[----:B------:R-:W-:Y:S01]  /*0540*/  IMAD.WIDE R6, R18, 0x4, R4 ;  /* 0x0000000412067825 */ /* 0x000fe200078e0204 */
[----:B------:R-:W-:Y:S02]  /*0550*/  LOP3.LUT R19, R16, 0x20, RZ, 0xc0, !PT ;  /* 0x0000002010137812 */ /* 0x000fe400078ec0ff */
[----:B------:R-:W-:Y:S01]  /*0560*/  LOP3.LUT R41, R41, 0x80, RZ, 0xc0, !PT ;  /* 0x0000008029297812 */ /* 0x000fe200078ec0ff */
[----:B------:R-:W-:Y:S01]  /*0570*/  IMAD.MOV.U32 R4, RZ, RZ, RZ ;  /* 0x000000ffff047224 */ /* 0x000fe200078e00ff */
[----:B------:R-:W-:Y:S02]  /*0580*/  IADD3 R12, P4, R19, R12, RZ ;  /* 0x0000000c130c7210 */ /* 0x000fe40007f9e0ff */
[----:B------:R-:W-:-:S02]  /*0590*/  IADD3 R40, P3, P2, R30, R40, R41 ;  /* 0x000000281e287210 */ /* 0x000fc40007a7e029 */
[----:B-----5:R-:W-:Y:S01]  /*05a0*/  SEL R5, R9, RZ, P1 ;  /* 0x000000ff09057207 */ /* 0x020fe20000800000 */
[----:B------:R-:W-:Y:S01]  /*05b0*/  IMAD.X R21, RZ, RZ, R13, P4 ;  /* 0x000000ffff157224 */ /* 0x000fe200020e060d */
[----:B------:R-:W-:Y:S01]  /*05c0*/  SEL R16, R8, RZ, P1 ;  /* 0x000000ff08107207 */ /* 0x000fe20000800000 */
[----:B------:R-:W-:Y:S01]  /*05d0*/  IMAD.SHL.U32 R20, R12, 0x80, RZ ;  /* 0x000000800c147824 */ /* 0x000fe200078e00ff */
[----:B------:R1:W2:Y:S01]  /*05e0*/  @P0 LDG.E.EL R4, desc[UR4][R6.64] ;  /* 0x0000000406040981 */ /* 0x0002a2000c2e1900 */
[----:B------:R-:W-:Y:S01]  /*05f0*/  IADD3.X R41, R31, R14, RZ, P3, P2 ;  /* 0x0000000e1f297210 */ /* 0x000fe20001fe44ff */
[----:B------:R-:W-:Y:S01]  /*0600*/  IMAD.HI R37, R26, 0x2aaaaaab, RZ ;  /* 0x2aaaaaab1a257827 */ /* 0x000fe200078e02ff */
[----:B------:R-:W-:Y:S02]  /*0610*/  SHF.L.U64.HI R21, R12, 0x7, R21 ;  /* 0x000000070c157819 */ /* 0x000fe40000010215 */
[----:B------:R-:W-:Y:S01]  /*0620*/  SHF.R.U32.HI R9, RZ, 0x18, R5 ;  /* 0x00000018ff097819 */ /* 0x000fe20000011605 */
[----:B------:R-:W-:Y:S01]  /*0630*/  VIADD R12, R0, 0x2 ;  /* 0x00000002000c7836 */ /* 0x000fe20000000000 */
[----:B------:R-:W-:Y:S01]  /*0640*/  LEA R8, P4, R16, UR6, 0x2 ;  /* 0x0000000610087c11 */ /* 0x000fe2000f8810ff */
[----:B------:R-:W-:Y:S01]  /*0650*/  IMAD.WIDE R40, R25, 0x4, R40 ;  /* 0x0000000419287825 */ /* 0x000fe200078e0228 */
[----:B------:R-:W-:-:S02]  /*0660*/  LOP3.LUT R9, R9, 0x80, RZ, 0xc0, !PT ;  /* 0x0000008009097812 */ /* 0x000fc400078ec0ff */
[----:B------:R-:W-:Y:S01]  /*0670*/  LEA.HI R15, R15, R12, RZ, 0x6 ;  /* 0x0000000c0f0f7211 */ /* 0x000fe200078f30ff */
[----:B-1----:R-:W-:Y:S01]  /*0680*/  VIADD R7, R29, 0xffffffe0 ;  /* 0xffffffe01d077836 */ /* 0x002fe20000000000 */
[----:B------:R-:W-:Y:S01]  /*0690*/  LEA.HI.X R16, R16, UR7, R5, 0x2, P4 ;  /* 0x0000000710107c11 */ /* 0x000fe2000a0f1405 */
[----:B------:R-:W-:Y:S01]  /*06a0*/  IMAD.MOV.U32 R5, RZ, RZ, RZ ;  /* 0x000000ffff057224 */ /* 0x000fe200078e00ff */
[----:B------:R-:W-:Y:S01]  /*06b0*/  LOP3.LUT R15, R15, 0xffffffc0, RZ, 0xc0, !PT ;  /* 0xffffffc00f0f7812 */ /* 0x000fe200078ec0ff */
[----:B------:R-:W-:Y:S01]  /*06c0*/  IMAD.SHL.U32 R23, R7, 0x400, RZ ;  /* 0x0000040007177824 */ /* 0x000fe200078e00ff */
[----:B------:R-:W-:Y:S01]  /*06d0*/  IADD3 R8, P4, P5, R20, R8, R9 ;  /* 0x0000000814087210 */ /* 0x000fe20007d9e009 */
[----:B------:R-:W-:Y:S01]  /*06e0*/  IMAD.WIDE R40, R18, 0x4, R40 ;  /* 0x0000000412287825 */ /* 0x000fe200078e0228 */
[----:B------:R-:W-:Y:S02]  /*06f0*/  SHF.R.U32.HI R6, RZ, 0x1f, R37 ;  /* 0x0000001fff067819 */ /* 0x000fe40000011625 */
[----:B------:R-:W-:Y:S01]  /*0700*/  IADD3.X R9, R21, R16, RZ, P4, P5 ;  /* 0x0000001015097210 */ /* 0x000fe200027ea4ff */
[----:B------:R-:W-:Y:S01]  /*0710*/  IMAD.IADD R35, R12, 0x1, -R15 ;  /* 0x000000010c237824 */ /* 0x000fe200078e0a0f */
[----:B------:R-:W-:-:S02]  /*0720*/  CS2R R12, SRZ ;  /* 0x00000000000c7805 */ /* 0x000fc4000001ff00 */
[----:B------:R-:W-:Y:S02]  /*0730*/  CS2R R14, SRZ ;  /* 0x00000000000e7805 */ /* 0x000fe4000001ff00 */
[----:B------:R-:W-:Y:S01]  /*0740*/  SEL R10, R10, RZ, P1 ;  /* 0x000000ff0a0a7207 */ /* 0x000fe20000800000 */
[----:B------:R-:W-:Y:S01]  /*0750*/  IMAD.WIDE R38, R35, 0x8, R38 ;  /* 0x0000000823267825 */ /* 0x000fe200078e0226 */
[----:B------:R-:W-:Y:S01]  /*0760*/  LEA.HI.SX32 R37, R37, R6, 0x10 ;  /* 0x0000000625257211 */ /* 0x000fe200078f82ff */
[----:B------:R-:W3:Y:S01]  /*0770*/  @P0 LDG.E.EL R5, desc[UR4][R40.64] ;  /* 0x0000000428050981 */ /* 0x000ee2000c2e1900 */
[----:B------:R-:W-:Y:S01]  /*0780*/  SEL R11, R11, RZ, P1 ;  /* 0x000000ff0b0b7207 */ /* 0x000fe20000800000 */
[----:B------:R-:W-:Y:S02]  /*0790*/  IMAD.WIDE R8, R23, 0x4, R8 ;  /* 0x0000000417087825 */ /* 0x000fe400078e0208 */
[----:B------:R-:W4:Y:S01]  /*07a0*/  @P0 LDG.E.EL.128 R12, desc[UR4][R38.64] ;  /* 0x00000004260c0981 */ /* 0x000f22000c2e1d00 */
[----:B------:R-:W-:Y:S01]  /*07b0*/  LEA R16, P2, R10, UR6, 0x2 ;  /* 0x000000060a107c11 */ /* 0x000fe2000f8410ff */
[----:B------:R-:W-:-:S02]  /*07c0*/  IMAD.U32 R28, R37, 0x10000, RZ ;  /* 0x00010000251c7824 */ /* 0x000fc400078e00ff */
[----:B------:R-:W-:Y:S01]  /*07d0*/  IMAD.MOV.U32 R6, RZ, RZ, RZ ;  /* 0x000000ffff067224 */ /* 0x000fe200078e00ff */
[----:B------:R-:W-:Y:S01]  /*07e0*/  LEA.HI.X R10, R10, UR7, R11, 0x2, P2 ;  /* 0x000000070a0a7c11 */ /* 0x000fe200090f140b */
[----:B------:R-:W-:Y:S01]  /*07f0*/  IMAD.WIDE R8, R28, 0x4, R8 ;  /* 0x000000041c087825 */ /* 0x000fe200078e0208 */
[----:B------:R-:W-:-:S04]  /*0800*/  SHF.R.U32.HI R11, RZ, 0x18, R11 ;  /* 0x00000018ff0b7819 */ /* 0x000fc8000001160b */
[----:B------:R-:W-:Y:S01]  /*0810*/  LOP3.LUT R11, R11, 0x80, RZ, 0xc0, !PT ;  /* 0x000000800b0b7812 */ /* 0x000fe200078ec0ff */
[----:B------:R1:W5:Y:S03]  /*0820*/  @P1 LDG.E.EL R6, desc[UR4][R8.64] ;  /* 0x0000000408061981 */ /* 0x000366000c2e1900 */
[----:B-1----:R-:W-:-:S04]  /*0830*/  IADD3 R8, P2, P3, R20, R16, R11 ;  /* 0x0000001014087210 */ /* 0x002fc80007b5e00b */
[----:B------:R-:W-:-:S03]  /*0840*/  IADD3.X R9, R21, R10, RZ, P2, P3 ;  /* 0x0000000a15097210 */ /* 0x000fc600017e64ff */
[----:B------:R-:W-:-:S04]  /*0850*/  IMAD.WIDE R8, R23, 0x4, R8 ;  /* 0x0000000417087825 */ /* 0x000fc800078e0208 */
[----:B------:R-:W-:Y:S02]  /*0860*/  IMAD.MOV.U32 R16, RZ, RZ, RZ ;  /* 0x000000ffff107224 */ /* 0x000fe400078e00ff */
[----:B------:R-:W-:-:S05]  /*0870*/  IMAD.WIDE R8, R28, 0x4, R8 ;  /* 0x000000041c087825 */ /* 0x000fca00078e0208 */
[----:B------:R1:W2:Y:S01]  /*0880*/  @P1 LDG.E.EL R16, desc[UR4][R8.64] ;  /* 0x0000000408101981 */ /* 0x0002a2000c2e1900 */
[----:B----4-:R-:W-:Y:S02]  /*0890*/  SEL R10, R12, RZ, P0 ;  /* 0x000000ff0c0a7207 */ /* 0x010fe40000000000 */
[----:B------:R-:W-:Y:S02]  /*08a0*/  SEL R11, R13, RZ, P0 ;  /* 0x000000ff0d0b7207 */ /* 0x000fe40000000000 */
[C---:B------:R-:W-:Y:S02]  /*08b0*/  LEA R13, P2, R10.reuse, UR6, 0x2 ;  /* 0x000000060a0d7c11 */ /* 0x040fe4000f8410ff */
[--C-:B------:R-:W-:Y:S02]  /*08c0*/  SHF.R.U32.HI R12, RZ, 0x18, R11.reuse ;  /* 0x00000018ff0c7819 */ /* 0x100fe4000001160b */
[----:B------:R-:W-:Y:S02]  /*08d0*/  LEA.HI.X R10, R10, UR7, R11, 0x2, P2 ;  /* 0x000000070a0a7c11 */ /* 0x000fe400090f140b */
[----:B------:R-:W-:-:S02]  /*08e0*/  SEL R11, R15, RZ, P0 ;  /* 0x000000ff0f0b7207 */ /* 0x000fc40000000000 */
[----:B------:R-:W-:Y:S02]  /*08f0*/  SEL R14, R14, RZ, P0 ;  /* 0x000000ff0e0e7207 */ /* 0x000fe40000000000 */
[----:B------:R-:W-:Y:S02]  /*0900*/  LOP3.LUT R12, R12, 0x80, RZ, 0xc0, !PT ;  /* 0x000000800c0c7812 */ /* 0x000fe400078ec0ff */
[----:B------:R-:W-:Y:S02]  /*0910*/  SHF.R.U32.HI R15, RZ, 0x18, R11 ;  /* 0x00000018ff0f7819 */ /* 0x000fe4000001160b */
[----:B-1----:R-:W-:Y:S02]  /*0920*/  LEA R8, P4, R14, UR6, 0x2 ;  /* 0x000000060e087c11 */ /* 0x002fe4000f8810ff */
[----:B------:R-:W-:Y:S02]  /*0930*/  IADD3 R12, P2, P3, R30, R13, R12 ;  /* 0x0000000d1e0c7210 */ /* 0x000fe40007b5e00c */
[----:B------:R-:W-:-:S02]  /*0940*/  LOP3.LUT R15, R15, 0x80, RZ, 0xc0, !PT ;  /* 0x000000800f0f7812 */ /* 0x000fc400078ec0ff */
[----:B------:R-:W-:Y:S02]  /*0950*/  LEA.HI.X R22, R14, UR7, R11, 0x2, P4 ;  /* 0x000000070e167c11 */ /* 0x000fe4000a0f140b */
[----:B------:R-:W-:Y:S02]  /*0960*/  IADD3 R14, P4, P5, R30, R8, R15 ;  /* 0x000000081e0e7210 */ /* 0x000fe40007d9e00f */
[----:B------:R-:W-:Y:S02]  /*0970*/  CS2R R8, SRZ ;  /* 0x0000000000087805 */ /* 0x000fe4000001ff00 */
[----:B------:R-:W-:Y:S02]  /*0980*/  IADD3.X R13, R31, R10, RZ, P2, P3 ;  /* 0x0000000a1f0d7210 */ /* 0x000fe400017e64ff */
[----:B------:R-:W-:-:S06]  /*0990*/  CS2R R10, SRZ ;  /* 0x00000000000a7805 */ /* 0x000fcc000001ff00 */
[----:B------:R-:W4:Y:S01]  /*09a0*/  @P1 LDG.E.EL.128 R8, desc[UR4][R38.64] ;  /* 0x0000000426081981 */ /* 0x000f22000c2e1d00 */
[----:B------:R-:W-:Y:S01]  /*09b0*/  IADD3.X R15, R31, R22, RZ, P4, P5 ;  /* 0x000000161f0f7210 */ /* 0x000fe200027ea4ff */
[----:B------:R-:W-:-:S04]  /*09c0*/  IMAD.WIDE R12, R25, 0x4, R12 ;  /* 0x00000004190c7825 */ /* 0x000fc800078e020c */
[----:B------:R-:W-:-:S04]  /*09d0*/  IMAD.WIDE R14, R25, 0x4, R14 ;  /* 0x00000004190e7825 */ /* 0x000fc800078e020e */
[----:B------:R-:W-:-:S04]  /*09e0*/  IMAD.WIDE R12, R18, 0x4, R12 ;  /* 0x00000004120c7825 */ /* 0x000fc800078e020c */
[----:B------:R-:W-:Y:S01]  /*09f0*/  IMAD.WIDE R14, R18, 0x4, R14 ;  /* 0x00000004120e7825 */ /* 0x000fe200078e020e */
[----:B------:R-:W-:-:S06]  /*0a00*/  CS2R R18, SRZ ;  /* 0x0000000000127805 */ /* 0x000fcc000001ff00 */
[----:B------:R-:W2:Y:S04]  /*0a10*/  @P0 LDG.E.EL R19, desc[UR4][R12.64] ;  /* 0x000000040c130981 */ /* 0x000ea8000c2e1900 */
[----:B------:R1:W2:Y:S02]  /*0a20*/  @P0 LDG.E.EL R18, desc[UR4][R14.64] ;  /* 0x000000040e120981 */ /* 0x0002a4000c2e1900 */
[----:B01----:R-:W0:Y:S01]  /*0a30*/  LDC.64 R14, c[0x0][0x238] ;  /* 0x00008e00ff0e7b82 */ /* 0x003e220000000a00 */
[----:B----4-:R-:W-:Y:S02]  /*0a40*/  SEL R41, R9, RZ, P1 ;  /* 0x000000ff09297207 */ /* 0x010fe40000800000 */
[----:B------:R-:W-:Y:S02]  /*0a50*/  SEL R22, R8, RZ, P1 ;  /* 0x000000ff08167207 */ /* 0x000fe40000800000 */
[----:B------:R-:W-:-:S02]  /*0a60*/  SHF.R.U32.HI R9, RZ, 0x18, R41 ;  /* 0x00000018ff097819 */ /* 0x000fc40000011629 */
[C---:B------:R-:W-:Y:S02]  /*0a70*/  LEA R8, P2, R22.reuse, UR6, 0x2 ;  /* 0x0000000616087c11 */ /* 0x040fe4000f8410ff */
[----:B------:R-:W-:Y:S02]  /*0a80*/  LOP3.LUT R9, R9, 0x80, RZ, 0xc0, !PT ;  /* 0x0000008009097812 */ /* 0x000fe400078ec0ff */
[----:B------:R-:W-:Y:S02]  /*0a90*/  LEA.HI.X R22, R22, UR7, R41, 0x2, P2 ;  /* 0x0000000716167c11 */ /* 0x000fe400090f1429 */
[----:B------:R-:W-:Y:S02]  /*0aa0*/  SEL R13, R11, RZ, P1 ;  /* 0x000000ff0b0d7207 */ /* 0x000fe40000800000 */
[----:B------:R-:W-:Y:S02]  /*0ab0*/  IADD3 R8, P2, P3, R20, R8, R9 ;  /* 0x0000000814087210 */ /* 0x000fe40007b5e009 */
[----:B------:R-:W-:-:S02]  /*0ac0*/  SEL R12, R10, RZ, P1 ;  /* 0x000000ff0a0c7207 */ /* 0x000fc40000800000 */
[----:B------:R-:W-:Y:S02]  /*0ad0*/  SHF.R.U32.HI R11, RZ, 0x18, R13 ;  /* 0x00000018ff0b7819 */ /* 0x000fe4000001160d */
[----:B------:R-:W-:Y:S02]  /*0ae0*/  IADD3.X R9, R21, R22, RZ, P2, P3 ;  /* 0x0000001615097210 */ /* 0x000fe400017e64ff */
[C---:B------:R-:W-:Y:S02]  /*0af0*/  LEA R10, P2, R12.reuse, UR6, 0x2 ;  /* 0x000000060c0a7c11 */ /* 0x040fe4000f8410ff */
[----:B------:R-:W-:Y:S01]  /*0b00*/  LOP3.LUT R11, R11, 0x80, RZ, 0xc0, !PT ;  /* 0x000000800b0b7812 */ /* 0x000fe200078ec0ff */
[----:B------:R-:W-:Y:S01]  /*0b10*/  IMAD.WIDE R8, R23, 0x4, R8 ;  /* 0x0000000417087825 */ /* 0x000fe200078e0208 */
[----:B------:R-:W-:Y:S02]  /*0b20*/  LEA.HI.X R12, R12, UR7, R13, 0x2, P2 ;  /* 0x000000070c0c7c11 */ /* 0x000fe400090f140d */
[----:B------:R-:W-:Y:S01]  /*0b30*/  IADD3 R10, P2, P3, R20, R10, R11 ;  /* 0x0000000a140a7210 */ /* 0x000fe20007b5e00b */
[----:B------:R-:W-:-:S02]  /*0b40*/  IMAD.MOV.U32 R22, RZ, RZ, RZ ;  /* 0x000000ffff167224 */ /* 0x000fc400078e00ff */
[----:B------:R-:W-:Y:S01]  /*0b50*/  IMAD.WIDE R8, R28, 0x4, R8 ;  /* 0x000000041c087825 */ /* 0x000fe200078e0208 */
[----:B------:R-:W-:-:S04]  /*0b60*/  IADD3.X R11, R21, R12, RZ, P2, P3 ;  /* 0x0000000c150b7210 */ /* 0x000fc800017e64ff */
[----:B------:R1:W4:Y:S01]  /*0b70*/  @P1 LDG.E.EL R22, desc[UR4][R8.64] ;  /* 0x0000000408161981 */ /* 0x000322000c2e1900 */
[----:B------:R-:W-:Y:S01]  /*0b80*/  IMAD.WIDE R10, R23, 0x4, R10 ;  /* 0x00000004170a7825 */ /* 0x000fe200078e020a */
[----:B-1----:R-:W-:-:S03]  /*0b90*/  LOP3.LUT R9, R24, 0xfffff000, RZ, 0xc0, !PT ;  /* 0xfffff00018097812 */ /* 0x002fc600078ec0ff */
[----:B------:R-:W-:-:S04]  /*0ba0*/  IMAD.WIDE R12, R28, 0x4, R10 ;  /* 0x000000041c0c7825 */ /* 0x000fc800078e020a */
[----:B------:R-:W-:Y:S02]  /*0bb0*/  IMAD.IADD R8, R26, 0x1, -R9 ;  /* 0x000000011a087824 */ /* 0x000fe400078e0a09 */
[C---:B------:R-:W-:Y:S01]  /*0bc0*/  IMAD R28, R37.reuse, -0x60000, R26 ;  /* 0xfffa0000251c7824 */ /* 0x040fe200078e021a */
[----:B------:R-:W-:Y:S01]  /*0bd0*/  CS2R R10, SRZ ;  /* 0x00000000000a7805 */ /* 0x000fe2000001ff00 */
[C---:B------:R-:W-:Y:S01]  /*0be0*/  IMAD R26, R37.reuse, 0x40000, R8 ;  /* 0x00040000251a7824 */ /* 0x040fe200078e0208 */
[----:B------:R-:W-:Y:S01]  /*0bf0*/  CS2R R8, SRZ ;  /* 0x0000000000087805 */ /* 0x000fe2000001ff00 */
[----:B------:R-:W-:Y:S02]  /*0c00*/  IMAD R28, R37, 0x20000, R28 ;  /* 0x00020000251c7824 */ /* 0x000fe400078e021c */
[----:B0-----:R-:W-:-:S05]  /*0c10*/  IMAD.WIDE R36, R34, 0x8, R14 ;  /* 0x0000000822247825 */ /* 0x001fca00078e020e */
[----:B------:R-:W2:Y:S01]  /*0c20*/  @P0 LDG.E.EL.128 R8, desc[UR4][R36.64] ;  /* 0x0000000424080981 */ /* 0x000ea2000c2e1d00 */
[----:B------:R-:W-:-:S05]  /*0c30*/  LOP3.LUT R39, R32, 0xfffff000, RZ, 0xc0, !PT ;  /* 0xfffff00020277812 */ /* 0x000fca00078ec0ff */
[----:B------:R-:W-:Y:S02]  /*0c40*/  IMAD.IADD R32, R0, 0x1, -R39 ;  /* 0x0000000100207824 */ /* 0x000fe400078e0a27 */
[----:B------:R-:W-:Y:S02]  /*0c50*/  IMAD.MOV.U32 R24, RZ, RZ, RZ ;  /* 0x000000ffff187224 */ /* 0x000fe400078e00ff */
[----:B------:R-:W-:Y:S01]  /*0c60*/  IMAD R32, R3, 0x40000, R32 ;  /* 0x0004000003207824 */ /* 0x000fe200078e0220 */
[----:B------:R-:W-:-:S03]  /*0c70*/  ISETP.GE.AND P2, PT, R27, 0x20, PT ;  /* 0x000000201b00780c */ /* 0x000fc60003f46270 */
[----:B------:R-:W-:Y:S01]  /*0c80*/  IMAD R27, R33, 0x1000, R32 ;  /* 0x00001000211b7824 */ /* 0x000fe200078e0220 */
[----:B------:R0:W3:Y:S02]  /*0c90*/  @P1 LDG.E.EL R24, desc[UR4][R12.64] ;  /* 0x000000040c181981 */ /* 0x0000e4000c2e1900 */
[----:B0-----:R-:W-:Y:S01]  /*0ca0*/  IMAD.HI R13, R0, 0x2aaaaaab, RZ ;  /* 0x2aaaaaab000d7827 */ /* 0x001fe200078e02ff */
[----:B--2---:R-:W-:Y:S02]  /*0cb0*/  SEL R33, R9, RZ, P0 ;  /* 0x000000ff09217207 */ /* 0x004fe40000000000 */
[----:B------:R-:W-:Y:S02]  /*0cc0*/  SEL R12, R8, RZ, P0 ;  /* 0x000000ff080c7207 */ /* 0x000fe40000000000 */
[----:B------:R-:W-:Y:S02]  /*0cd0*/  SHF.R.U32.HI R9, RZ, 0x18, R33 ;  /* 0x00000018ff097819 */ /* 0x000fe40000011621 */
[----:B------:R-:W-:-:S02]  /*0ce0*/  LEA R8, P3, R12, UR6, 0x2 ;  /* 0x000000060c087c11 */ /* 0x000fc4000f8610ff */
[----:B------:R-:W-:Y:S02]  /*0cf0*/  LOP3.LUT R9, R9, 0x80, RZ, 0xc0, !PT ;  /* 0x0000008009097812 */ /* 0x000fe400078ec0ff */
[----:B------:R-:W-:Y:S02]  /*0d00*/  LEA.HI.X R12, R12, UR7, R33, 0x2, P3 ;  /* 0x000000070c0c7c11 */ /* 0x000fe400098f1421 */
[----:B------:R-:W-:-:S04]  /*0d10*/  IADD3 R8, P3, P4, R30, R8, R9 ;  /* 0x000000081e087210 */ /* 0x000fc80007c7e009 */
[----:B------:R-:W-:Y:S02]  /*0d20*/  IADD3.X R9, R31, R12, RZ, P3, P4 ;  /* 0x0000000c1f097210 */ /* 0x000fe40001fe84ff */
[----:B------:R-:W-:-:S04]  /*0d30*/  SHF.R.U32.HI R12, RZ, 0x1f, R13 ;  /* 0x0000001fff0c7819 */ /* 0x000fc8000001160d */
[----:B------:R-:W-:Y:S02]  /*0d40*/  LEA.HI.SX32 R12, R13, R12, 0x10 ;  /* 0x0000000c0d0c7211 */ /* 0x000fe400078f82ff */
[----:B------:R-:W-:Y:S02]  /*0d50*/  SEL R13, R11, RZ, P0 ;  /* 0x000000ff0b0d7207 */ /* 0x000fe40000000000 */
[----:B------:R-:W-:Y:S02]  /*0d60*/  SEL R34, R10, RZ, P0 ;  /* 0x000000ff0a227207 */ /* 0x000fe40000000000 */
[----:B------:R-:W-:Y:S02]  /*0d70*/  SHF.R.U32.HI R11, RZ, 0x18, R13 ;  /* 0x00000018ff0b7819 */ /* 0x000fe4000001160d */
[----:B------:R-:W-:Y:S02]  /*0d80*/  LEA R10, P3, R34, UR6, 0x2 ;  /* 0x00000006220a7c11 */ /* 0x000fe4000f8610ff */
[----:B------:R-:W-:-:S02]  /*0d90*/  LOP3.LUT R11, R11, 0x80, RZ, 0xc0, !PT ;  /* 0x000000800b0b7812 */ /* 0x000fc400078ec0ff */
[----:B------:R-:W-:Y:S02]  /*0da0*/  LEA.HI.X R34, R34, UR7, R13, 0x2, P3 ;  /* 0x0000000722227c11 */ /* 0x000fe400098f140d */
[----:B------:R-:W-:Y:S01]  /*0db0*/  IADD3 R10, P3, P4, R30, R10, R11 ;  /* 0x0000000a1e0a7210 */ /* 0x000fe20007c7e00b */
[----:B------:R-:W-:-:S03]  /*0dc0*/  IMAD.WIDE R8, R25, 0x4, R8 ;  /* 0x0000000419087825 */ /* 0x000fc600078e0208 */
[----:B------:R-:W-:Y:S01]  /*0dd0*/  IADD3.X R11, R31, R34, RZ, P3, P4 ;  /* 0x000000221f0b7210 */ /* 0x000fe20001fe84ff */
[----:B------:R-:W-:Y:S01]  /*0de0*/  IMAD.U32 R12, R12, 0x10000, RZ ;  /* 0x000100000c0c7824 */ /* 0x000fe200078e00ff */
[----:B------:R-:W-:Y:S01]  /*0df0*/  CS2R R32, SRZ ;  /* 0x0000000000207805 */ /* 0x000fe2000001ff00 */
[----:B------:R-:W-:-:S04]  /*0e00*/  IMAD.WIDE R10, R25, 0x4, R10 ;  /* 0x00000004190a7825 */ /* 0x000fc800078e020a */
[----:B------:R-:W-:-:S04]  /*0e10*/  IMAD.WIDE R8, R12, 0x4, R8 ;  /* 0x000000040c087825 */ /* 0x000fc800078e0208 */
[----:B------:R-:W-:Y:S01]  /*0e20*/  IMAD.WIDE R38, R12, 0x4, R10 ;  /* 0x000000040c267825 */ /* 0x000fe200078e020a */
[----:B------:R0:W2:Y:S01]  /*0e30*/  @P0 LDG.E.EL R32, desc[UR4][R8.64] ;  /* 0x0000000408200981 */ /* 0x0000a2000c2e1900 */
[----:B------:R-:W-:Y:S02]  /*0e40*/  CS2R R10, SRZ ;  /* 0x00000000000a7805 */ /* 0x000fe4000001ff00 */
[----:B------:R-:W-:Y:S01]  /*0e50*/  IMAD.WIDE R34, R35, 0x8, R14 ;  /* 0x0000000823227825 */ /* 0x000fe200078e020e */
[----:B------:R-:W2:Y:S01]  /*0e60*/  @P0 LDG.E.EL R33, desc[UR4][R38.64] ;  /* 0x0000000426210981 */ /* 0x000ea2000c2e1900 */
[----:B0-----:R-:W-:-:S06]  /*0e70*/  CS2R R8, SRZ ;  /* 0x0000000000087805 */ /* 0x001fcc000001ff00 */
[----:B------:R-:W2:Y:S02]  /*0e80*/  @P0 LDG.E.EL.128 R8, desc[UR4][R34.64] ;  /* 0x0000000422080981 */ /* 0x000ea4000c2e1d00 */
[----:B--2---:R-:W-:Y:S02]  /*0e90*/  SEL R14, R8, RZ, P0 ;  /* 0x000000ff080e7207 */ /* 0x004fe40000000000 */
[----:B------:R-:W-:Y:S02]  /*0ea0*/  SEL R9, R9, RZ, P0 ;  /* 0x000000ff09097207 */ /* 0x000fe40000000000 */
[----:B------:R-:W-:-:S04]  /*0eb0*/  LEA R8, P4, R14, UR6, 0x2 ;  /* 0x000000060e087c11 */ /* 0x000fc8000f8810ff */
[--C-:B------:R-:W-:Y:S02]  /*0ec0*/  LEA.HI.X R14, R14, UR7, R9.reuse, 0x2, P4 ;  /* 0x000000070e0e7c11 */ /* 0x100fe4000a0f1409 */
[----:B------:R-:W-:Y:S02]  /*0ed0*/  SHF.R.U32.HI R9, RZ, 0x18, R9 ;  /* 0x00000018ff097819 */ /* 0x000fe40000011609 */
[----:B------:R-:W-:Y:S02]  /*0ee0*/  SEL R10, R10, RZ, P0 ;  /* 0x000000ff0a0a7207 */ /* 0x000fe40000000000 */
[----:B------:R-:W-:Y:S02]  /*0ef0*/  LOP3.LUT R9, R9, 0x80, RZ, 0xc0, !PT ;  /* 0x0000008009097812 */ /* 0x000fe400078ec0ff */
[----:B------:R-:W-:Y:S02]  /*0f00*/  SEL R13, R11, RZ, P0 ;  /* 0x000000ff0b0d7207 */ /* 0x000fe40000000000 */
[----:B------:R-:W-:-:S02]  /*0f10*/  LEA R11, P6, R10, UR6, 0x2 ;  /* 0x000000060a0b7c11 */ /* 0x000fc4000f8c10ff */
[----:B------:R-:W-:Y:S02]  /*0f20*/  IADD3 R8, P4, P5, R30, R8, R9 ;  /* 0x000000081e087210 */ /* 0x000fe40007d9e009 */
[--C-:B------:R-:W-:Y:S02]  /*0f30*/  LEA.HI.X R10, R10, UR7, R13.reuse, 0x2, P6 ;  /* 0x000000070a0a7c11 */ /* 0x100fe4000b0f140d */
[----:B------:R-:W-:Y:S02]  /*0f40*/  SHF.R.U32.HI R13, RZ, 0x18, R13 ;  /* 0x00000018ff0d7819 */ /* 0x000fe4000001160d */
[----:B------:R-:W-:Y:S02]  /*0f50*/  IADD3.X R9, R31, R14, RZ, P4, P5 ;  /* 0x0000000e1f097210 */ /* 0x000fe400027ea4ff */
[----:B------:R-:W-:Y:S01]  /*0f60*/  LOP3.LUT R13, R13, 0x80, RZ, 0xc0, !PT ;  /* 0x000000800d0d7812 */ /* 0x000fe200078ec0ff */
[----:B------:R-:W-:-:S03]  /*0f70*/  IMAD.WIDE R8, R25, 0x4, R8 ;  /* 0x0000000419087825 */ /* 0x000fc600078e0208 */
[----:B------:R-:W-:-:S04]  /*0f80*/  IADD3 R30, P4, P5, R30, R11, R13 ;  /* 0x0000000b1e1e7210 */ /* 0x000fc80007d9e00d */
[----:B------:R-:W-:Y:S01]  /*0f90*/  IADD3.X R31, R31, R10, RZ, P4, P5 ;  /* 0x0000000a1f1f7210 */ /* 0x000fe200027ea4ff */
[----:B------:R-:W-:Y:S01]  /*0fa0*/  IMAD.WIDE R14, R12, 0x4, R8 ;  /* 0x000000040c0e7825 */ /* 0x000fe200078e0208 */
[----:B------:R-:W-:Y:S02]  /*0fb0*/  CS2R R8, SRZ ;  /* 0x0000000000087805 */ /* 0x000fe4000001ff00 */
[----:B------:R-:W-:-:S06]  /*0fc0*/  CS2R R10, SRZ ;  /* 0x00000000000a7805 */ /* 0x000fcc000001ff00 */
[----:B------:R0:W2:Y:S01]  /*0fd0*/  @P1 LDG.E.EL.128 R8, desc[UR4][R36.64] ;  /* 0x0000000424081981 */ /* 0x0000a2000c2e1d00 */
[----:B------:R-:W-:Y:S01]  /*0fe0*/  ISETP.GE.AND P3, PT, R29, 0x20, PT ;  /* 0x000000201d00780c */ /* 0x000fe20003f66270 */
[----:B------:R-:W-:-:S06]  /*0ff0*/  IMAD.MOV.U32 R29, RZ, RZ, RZ ;  /* 0x000000ffff1d7224 */ /* 0x000fcc00078e00ff */
[----:B------:R1:W3:Y:S01]  /*1000*/  @P0 LDG.E.EL R29, desc[UR4][R14.64] ;  /* 0x000000040e1d0981 */ /* 0x0002e2000c2e1900 */
[----:B0-----:R-:W-:-:S04]  /*1010*/  IMAD.WIDE R36, R25, 0x4, R30 ;  /* 0x0000000419247825 */ /* 0x001fc800078e021e */
[----:B------:R-:W-:Y:S01]  /*1020*/  IMAD.WIDE R36, R12, 0x4, R36 ;  /* 0x000000040c247825 */ /* 0x000fe200078e0224 */
[----:B--2---:R-:W-:Y:S02]  /*1030*/  SEL R38, R8, RZ, P1 ;  /* 0x000000ff08267207 */ /* 0x004fe40000800000 */
[----:B------:R-:W-:Y:S02]  /*1040*/  SEL R13, R9, RZ, P1 ;  /* 0x000000ff090d7207 */ /* 0x000fe40000800000 */
[C---:B------:R-:W-:Y:S02]  /*1050*/  LEA R9, P4, R38.reuse, UR6, 0x2 ;  /* 0x0000000626097c11 */ /* 0x040fe4000f8810ff */
[--C-:B------:R-:W-:Y:S02]  /*1060*/  SHF.R.U32.HI R8, RZ, 0x18, R13.reuse ;  /* 0x00000018ff087819 */ /* 0x100fe4000001160d */
[----:B------:R-:W-:Y:S01]  /*1070*/  LEA.HI.X R38, R38, UR7, R13, 0x2, P4 ;  /* 0x0000000726267c11 */ /* 0x000fe2000a0f140d */
[----:B------:R-:W-:-:S04]  /*1080*/  VIADD R13, R0, 0x200 ;  /* 0x00000200000d7836 */ /* 0x000fc80000000000 */
[----:B------:R-:W-:-:S05]  /*1090*/  IMAD.HI R13, R13, 0x2aaaaaab, RZ ;  /* 0x2aaaaaab0d0d7827 */ /* 0x000fca00078e02ff */
[----:B-1----:R-:W-:-:S04]  /*10a0*/  SHF.R.U32.HI R14, RZ, 0x1f, R13 ;  /* 0x0000001fff0e7819 */ /* 0x002fc8000001160d */
[----:B------:R-:W-:Y:S02]  /*10b0*/  LEA.HI.SX32 R14, R13, R14, 0x10 ;  /* 0x0000000e0d0e7211 */ /* 0x000fe400078f82ff */
[----:B------:R-:W-:-:S03]  /*10c0*/  CS2R R12, SRZ ;  /* 0x00000000000c7805 */ /* 0x000fc6000001ff00 */
[----:B------:R-:W-:Y:S01]  /*10d0*/  IMAD.U32 R31, R14, 0x10000, RZ ;  /* 0x000100000e1f7824 */ /* 0x000fe200078e00ff */
[----:B------:R-:W-:-:S06]  /*10e0*/  CS2R R14, SRZ ;  /* 0x00000000000e7805 */ /* 0x000fcc000001ff00 */
[----:B------:R-:W2:Y:S01]  /*10f0*/  @P1 LDG.E.EL.128 R12, desc[UR4][R34.64] ;  /* 0x00000004220c1981 */ /* 0x000ea2000c2e1d00 */
[----:B------:R-:W-:-:S04]  /*1100*/  LOP3.LUT R8, R8, 0x80, RZ, 0xc0, !PT ;  /* 0x0000008008087812 */ /* 0x000fc800078ec0ff */
[----:B------:R-:W-:-:S04]  /*1110*/  IADD3 R8, P4, P5, R20, R9, R8 ;  /* 0x0000000914087210 */ /* 0x000fc80007d9e008 */
[----:B------:R-:W-:Y:S02]  /*1120*/  IADD3.X R9, R21, R38, RZ, P4, P5 ;  /* 0x0000002615097210 */ /* 0x000fe400027ea4ff */
[----:B------:R-:W-:Y:S02]  /*1130*/  SEL R38, R10, RZ, P1 ;  /* 0x000000ff0a267207 */ /* 0x000fe40000800000 */
[----:B------:R-:W-:Y:S01]  /*1140*/  SEL R11, R11, RZ, P1 ;  /* 0x000000ff0b0b7207 */ /* 0x000fe20000800000 */
[----:B------:R-:W-:Y:S01]  /*1150*/  IMAD.WIDE R8, R23, 0x4, R8 ;  /* 0x0000000417087825 */ /* 0x000fe200078e0208 */
[----:B------:R-:W-:-:S03]  /*1160*/  LEA R10, P4, R38, UR6, 0x2 ;  /* 0x00000006260a7c11 */ /* 0x000fc6000f8810ff */
[----:B------:R-:W-:Y:S01]  /*1170*/  IMAD.MOV.U32 R25, RZ, RZ, RZ ;  /* 0x000000ffff197224 */ /* 0x000fe200078e00ff */
[----:B------:R-:W-:Y:S01]  /*1180*/  LEA.HI.X R38, R38, UR7, R11, 0x2, P4 ;  /* 0x0000000726267c11 */ /* 0x000fe2000a0f140b */
[----:B------:R-:W-:Y:S01]  /*1190*/  IMAD.WIDE R8, R31, 0x4, R8 ;  /* 0x000000041f087825 */ /* 0x000fe200078e0208 */
[----:B------:R-:W-:-:S04]  /*11a0*/  SHF.R.U32.HI R11, RZ, 0x18, R11 ;  /* 0x00000018ff0b7819 */ /* 0x000fc8000001160b */
[----:B------:R-:W-:Y:S01]  /*11b0*/  LOP3.LUT R11, R11, 0x80, RZ, 0xc0, !PT ;  /* 0x000000800b0b7812 */ /* 0x000fe200078ec0ff */
[----:B------:R-:W3:Y:S03]  /*11c0*/  @P1 LDG.E.EL R25, desc[UR4][R8.64] ;  /* 0x0000000408191981 */ /* 0x000ee6000c2e1900 */
[----:B------:R-:W-:Y:S01]  /*11d0*/  IADD3 R10, P4, P5, R20, R10, R11 ;  /* 0x0000000a140a7210 */ /* 0x000fe20007d9e00b */
[----:B------:R-:W-:-:S06]  /*11e0*/  IMAD.MOV.U32 R30, RZ, RZ, RZ ;  /* 0x000000ffff1e7224 */ /* 0x000fcc00078e00ff */
[----:B------:R0:W3:Y:S02]  /*11f0*/  @P0 LDG.E.EL R30, desc[UR4][R36.64] ;  /* 0x00000004241e0981 */ /* 0x0000e4000c2e1900 */
[----:B0-----:R-:W0:Y:S01]  /*1200*/  LDC.64 R36, c[0x0][0x240] ;  /* 0x00009000ff247b82 */ /* 0x001e220000000a00 */
[----:B------:R-:W-:Y:S02]  /*1210*/  LEA.HI R17, R17, R17, RZ, 0x6 ;  /* 0x0000001111117211 */ /* 0x000fe400078f30ff */
[----:B--2---:R-:W-:Y:S02]  /*1220*/  SEL R8, R13, RZ, P1 ;  /* 0x000000ff0d087207 */ /* 0x004fe40000800000 */
[----:B------:R-:W-:Y:S02]  /*1230*/  SEL R11, R12, RZ, P1 ;  /* 0x000000ff0c0b7207 */ /* 0x000fe40000800000 */
[----:B------:R-:W-:Y:S02]  /*1240*/  SHF.R.U32.HI R9, RZ, 0x18, R8 ;  /* 0x00000018ff097819 */ /* 0x000fe40000011608 */
[----:B------:R-:W-:-:S02]  /*1250*/  LEA R13, P6, R11, UR6, 0x2 ;  /* 0x000000060b0d7c11 */ /* 0x000fc4000f8c10ff */
[----:B------:R-:W-:Y:S02]  /*1260*/  LOP3.LUT R9, R9, 0x80, RZ, 0xc0, !PT ;  /* 0x0000008009097812 */ /* 0x000fe400078ec0ff */
[----:B------:R-:W-:Y:S02]  /*1270*/  SEL R12, R14, RZ, P1 ;  /* 0x000000ff0e0c7207 */ /* 0x000fe40000800000 */
[----:B------:R-:W-:Y:S02]  /*1280*/  SEL R15, R15, RZ, P1 ;  /* 0x000000ff0f0f7207 */ /* 0x000fe40000800000 */
[----:B------:R-:W-:Y:S02]  /*1290*/  LEA.HI.X R14, R11, UR7, R8, 0x2, P6 ;  /* 0x000000070b0e7c11 */ /* 0x000fe4000b0f1408 */
[----:B------:R-:W-:Y:S02]  /*12a0*/  IADD3.X R11, R21, R38, RZ, P4, P5 ;  /* 0x00000026150b7210 */ /* 0x000fe400027ea4ff */
[----:B------:R-:W-:-:S02]  /*12b0*/  IADD3 R8, P5, P6, R20, R13, R9 ;  /* 0x0000000d14087210 */ /* 0x000fc40007ebe009 */
[----:B------:R-:W-:Y:S02]  /*12c0*/  SHF.R.U32.HI R13, RZ, 0x18, R15 ;  /* 0x00000018ff0d7819 */ /* 0x000fe4000001160f */
[----:B------:R-:W-:Y:S02]  /*12d0*/  LEA R34, P4, R12, UR6, 0x2 ;  /* 0x000000060c227c11 */ /* 0x000fe4000f8810ff */
[----:B------:R-:W-:Y:S02]  /*12e0*/  LOP3.LUT R13, R13, 0x80, RZ, 0xc0, !PT ;  /* 0x000000800d0d7812 */ /* 0x000fe400078ec0ff */
[----:B------:R-:W-:Y:S02]  /*12f0*/  IADD3.X R9, R21, R14, RZ, P5, P6 ;  /* 0x0000000e15097210 */ /* 0x000fe40002fec4ff */
[----:B------:R-:W-:Y:S02]  /*1300*/  IADD3 R20, P5, P6, R20, R34, R13 ;  /* 0x0000002214147210 */ /* 0x000fe40007ebe00d */
[----:B------:R-:W-:Y:S01]  /*1310*/  SHF.R.S32.HI R13, RZ, 0x1f, R0 ;  /* 0x0000001fff0d7819 */ /* 0x000fe20000011400 */
[----:B------:R-:W-:-:S03]  /*1320*/  IMAD.WIDE R10, R23, 0x4, R10 ;  /* 0x00000004170a7825 */ /* 0x000fc600078e020a */
[----:B------:R-:W-:Y:S02]  /*1330*/  LEA.HI R14, R13, R0, RZ, 0x6 ;  /* 0x000000000d0e7211 */ /* 0x000fe400078f30ff */
[----:B------:R-:W-:Y:S01]  /*1340*/  LEA.HI.X R12, R12, UR7, R15, 0x2, P4 ;  /* 0x000000070c0c7c11 */ /* 0x000fe2000a0f140f */
[----:B------:R-:W-:Y:S01]  /*1350*/  IMAD.WIDE R8, R23, 0x4, R8 ;  /* 0x0000000417087825 */ /* 0x000fe200078e0208 */
[----:B------:R-:W-:Y:S02]  /*1360*/  LOP3.LUT R15, R14, 0xffffffc0, RZ, 0xc0, !PT ;  /* 0xffffffc00e0f7812 */ /* 0x000fe400078ec0ff */
[----:B------:R-:W-:Y:S01]  /*1370*/  CS2R R34, SRZ ;  /* 0x0000000000227805 */ /* 0x000fe2000001ff00 */
[----:B------:R-:W-:Y:S01]  /*1380*/  IMAD.WIDE R10, R31, 0x4, R10 ;  /* 0x000000041f0a7825 */ /* 0x000fe200078e020a */
[----:B------:R-:W-:-:S03]  /*1390*/  IADD3.X R21, R21, R12, RZ, P5, P6 ;  /* 0x0000000c15157210 */ /* 0x000fc60002fec4ff */
[----:B------:R-:W-:Y:S01]  /*13a0*/  IMAD.IADD R15, R0, 0x1, -R15 ;  /* 0x00000001000f7824 */ /* 0x000fe200078e0a0f */
[----:B------:R1:W2:Y:S01]  /*13b0*/  @P1 LDG.E.EL R35, desc[UR4][R10.64] ;  /* 0x000000040a231981 */ /* 0x0002a2000c2e1900 */
[----:B------:R-:W-:Y:S01]  /*13c0*/  IMAD.WIDE R12, R31, 0x4, R8 ;  /* 0x000000041f0c7825 */ /* 0x000fe200078e0208 */
[----:B------:R-:W-:-:S03]  /*13d0*/  CS2R R8, SRZ ;  /* 0x0000000000087805 */ /* 0x000fc6000001ff00 */
[----:B0-----:R-:W-:Y:S01]  /*13e0*/  IMAD.WIDE R36, R15, 0x4, R36 ;  /* 0x000000040f247825 */ /* 0x001fe200078e0224 */
[----:B------:R0:W2:Y:S01]  /*13f0*/  @P1 LDG.E.EL R34, desc[UR4][R12.64] ;  /* 0x000000040c221981 */ /* 0x0000a2000c2e1900 */
[----:B-1----:R-:W-:-:S06]  /*1400*/  CS2R R10, SRZ ;  /* 0x00000000000a7805 */ /* 0x002fcc000001ff00 */
[----:B------:R-:W2:Y:S01]  /*1410*/  @P0 LDG.E.EL.128 R8, desc[UR4][R36.64] ;  /* 0x0000000424080981 */ /* 0x000ea2000c2e1d00 */
[----:B------:R-:W-:-:S04]  /*1420*/  IMAD.WIDE R20, R23, 0x4, R20 ;  /* 0x0000000417147825 */ /* 0x000fc800078e0214 */
[----:B------:R-:W-:Y:S01]  /*1430*/  IMAD.WIDE R38, R31, 0x4, R20 ;  /* 0x000000041f267825 */ /* 0x000fe200078e0214 */
[----:B------:R-:W-:Y:S02]  /*1440*/  SHF.R.S32.HI R31, RZ, 0x6, R14 ;  /* 0x00000006ff1f7819 */ /* 0x000fe4000001140e */
[----:B------:R-:W-:Y:S02]  /*1450*/  LOP3.LUT R14, R17, 0xffffffc0, RZ, 0xc0, !PT ;  /* 0xffffffc0110e7812 */ /* 0x000fe400078ec0ff */
[----:B0-----:R-:W-:-:S03]  /*1460*/  CS2R R12, SRZ ;  /* 0x00000000000c7805 */ /* 0x001fc6000001ff00 */
[----:B------:R-:W-:Y:S01]  /*1470*/  IMAD.IADD R31, R31, 0x1, -R14 ;  /* 0x000000011f1f7824 */ /* 0x000fe200078e0a0e */
[----:B------:R-:W-:-:S06]  /*1480*/  CS2R R14, SRZ ;  /* 0x00000000000e7805 */ /* 0x000fcc000001ff00 */
[----:B------:R-:W5:Y:S01]  /*1490*/  @P1 LDG.E.EL.128 R12, desc[UR4][R36.64] ;  /* 0x00000004240c1981 */ /* 0x000f62000c2e1d00 */
[----:B------:R-:W-:Y:S02]  /*14a0*/  SEL R4, R4, RZ, P0 ;  /* 0x000000ff04047207 */ /* 0x000fe40000000000 */
[----:B------:R-:W-:Y:S02]  /*14b0*/  SEL R17, R32, RZ, P0 ;  /* 0x000000ff20117207 */ /* 0x000fe40000000000 */
[----:B---3--:R-:W-:-:S03]  /*14c0*/  SEL R5, R5, RZ, P0 ;  /* 0x000000ff05057207 */ /* 0x008fc60000000000 */
[----:B------:R-:W-:Y:S01]  /*14d0*/  FADD R17, -R4, R17 ;  /* 0x0000001104117221 */ /* 0x000fe20000000100 */
[----:B------:R-:W-:Y:S01]  /*14e0*/  IMAD R7, R7, 0x1000, R26 ;  /* 0x0000100007077824 */ /* 0x000fe200078e021a */
[----:B------:R-:W-:Y:S02]  /*14f0*/  SEL R26, R29, RZ, P0 ;  /* 0x000000ff1d1a7207 */ /* 0x000fe40000000000 */
[----:B------:R-:W-:Y:S02]  /*1500*/  SEL R19, R19, RZ, P0 ;  /* 0x000000ff13137207 */ /* 0x000fe40000000000 */
[----:B------:R-:W-:Y:S02]  /*1510*/  SEL R18, R18, RZ, P0 ;  /* 0x000000ff12127207 */ /* 0x000fe40000000000 */
[----:B------:R-:W-:Y:S01]  /*1520*/  SEL R29, R30, RZ, P0 ;  /* 0x000000ff1e1d7207 */ /* 0x000fe20000000000 */
[----:B------:R-:W-:-:S04]  /*1530*/  FADD R26, -R19, R26 ;  /* 0x0000001a131a7221 */ /* 0x000fc80000000100 */
[----:B------:R-:W-:Y:S01]  /*1540*/  FADD R29, -R18, R29 ;  /* 0x0000001d121d7221 */ /* 0x000fe20000000100 */
[----:B------:R-:W-:Y:S02]  /*1550*/  SEL R16, R16, RZ, P1 ;  /* 0x000000ff10107207 */ /* 0x000fe40000800000 */
[----:B----4-:R-:W-:Y:S01]  /*1560*/  SEL R22, R22, RZ, P1 ;  /* 0x000000ff16167207 */ /* 0x010fe20000800000 */
[----:B------:R-:W-:-:S06]  /*1570*/  IMAD.MOV.U32 R20, RZ, RZ, RZ ;  /* 0x000000ffff147224 */ /* 0x000fcc00078e00ff */
[----:B------:R0:W3:Y:S01]  /*1580*/  @P1 LDG.E.EL R20, desc[UR4][R38.64] ;  /* 0x0000000426141981 */ /* 0x0000e2000c2e1900 */
[----:B--2---:R-:W-:Y:S02]  /*1590*/  SEL R21, R8, RZ, P0 ;  /* 0x000000ff08157207 */ /* 0x004fe40000000000 */
[----:B------:R-:W-:Y:S02]  /*15a0*/  SEL R8, R33, RZ, P0 ;  /* 0x000000ff21087207 */ /* 0x000fe40000000000 */
[----:B------:R-:W-:Y:S01]  /*15b0*/  SEL R23, R9, RZ, P0 ;  /* 0x000000ff09177207 */ /* 0x000fe20000000000 */
[----:B------:R-:W-:Y:S02]  /*15c0*/  FFMA R17, R17, R21, R4 ;  /* 0x0000001511117223 */ /* 0x000fe40000000004 */
[----:B------:R-:W-:Y:S02]  /*15d0*/  FADD R4, -R5, R8 ;  /* 0x0000000805047221 */ /* 0x000fe40000000100 */
[----:B------:R-:W1:Y:S02]  /*15e0*/  LDC.64 R8, c[0x0][0x248] ;  /* 0x00009200ff087b82 */ /* 0x000e640000000a00 */
[----:B------:R-:W-:Y:S01]  /*15f0*/  FFMA R23, R4, R23, R5 ;  /* 0x0000001704177223 */ /* 0x000fe20000000005 */
[----:B------:R-:W-:-:S02]  /*1600*/  SEL R10, R10, RZ, P0 ;  /* 0x000000ff0a0a7207 */ /* 0x000fc40000000000 */
[----:B------:R-:W-:-:S03]  /*1610*/  SEL R11, R11, RZ, P0 ;  /* 0x000000ff0b0b7207 */ /* 0x000fc60000000000 */
[----:B------:R-:W2:Y:S01]  /*1620*/  LDC.64 R4, c[0x0][0x218] ;  /* 0x00008600ff047b82 */ /* 0x000ea20000000a00 */
[----:B------:R-:W-:Y:S01]  /*1630*/  FFMA R21, R26, R10, R19 ;  /* 0x0000000a1a157223 */ /* 0x000fe20000000013 */
[----:B------:R-:W-:Y:S01]  /*1640*/  FFMA R32, R29, R11, R18 ;  /* 0x0000000b1d207223 */ /* 0x000fe20000000012 */
[----:B-----5:R-:W-:Y:S02]  /*1650*/  SEL R19, R6, RZ, P1 ;  /* 0x000000ff06137207 */ /* 0x020fe40000800000 */
[----:B------:R-:W-:Y:S02]  /*1660*/  SEL R6, R25, RZ, P1 ;  /* 0x000000ff19067207 */ /* 0x000fe40000800000 */
[----:B------:R-:W-:Y:S02]  /*1670*/  SEL R35, R35, RZ, P1 ;  /* 0x000000ff23237207 */ /* 0x000fe40000800000 */
[----:B------:R-:W-:Y:S01]  /*1680*/  SEL R33, R34, RZ, P1 ;  /* 0x000000ff22217207 */ /* 0x000fe20000800000 */
[----:B-1----:R-:W-:-:S02]  /*1690*/  IMAD.WIDE R10, R31, 0x4, R8 ;  /* 0x000000041f0a7825 */ /* 0x002fc400078e0208 */
[----:B------:R-:W1:Y:S01]  /*16a0*/  LDC.64 R30, c[0x0][0x210] ;  /* 0x00008400ff1e7b82 */ /* 0x000e620000000a00 */
[----:B------:R-:W-:Y:S01]  /*16b0*/  SEL R12, R12, RZ, P1 ;  /* 0x000000ff0c0c7207 */ /* 0x000fe20000800000 */
[----:B------:R-:W-:Y:S01]  /*16c0*/  FADD R6, -R19, R6 ;  /* 0x0000000613067221 */ /* 0x000fe20000000100 */
[----:B------:R-:W-:Y:S01]  /*16d0*/  SEL R13, R13, RZ, P1 ;  /* 0x000000ff0d0d7207 */ /* 0x000fe20000800000 */
[----:B------:R-:W-:Y:S01]  /*16e0*/  FADD R35, -R16, R35 ;  /* 0x0000002310237221 */ /* 0x000fe20000000100 */
[----:B------:R-:W-:Y:S01]  /*16f0*/  SEL R25, R14, RZ, P1 ;  /* 0x000000ff0e197207 */ /* 0x000fe20000800000 */
[----:B------:R-:W-:Y:S01]  /*1700*/  FADD R33, -R22, R33 ;  /* 0x0000002116217221 */ /* 0x000fe20000000100 */
[----:B------:R-:W-:Y:S01]  /*1710*/  FFMA R12, R6, R12, R19 ;  /* 0x0000000c060c7223 */ /* 0x000fe20000000013 */
[----:B------:R-:W-:Y:S01]  /*1720*/  FFMA R14, R35, R13, R16 ;  /* 0x0000000d230e7223 */ /* 0x000fe20000000010 */
[----:B--2---:R-:W-:-:S04]  /*1730*/  IMAD.WIDE R18, R27, 0x4, R4 ;  /* 0x000000041b127825 */ /* 0x004fc800078e0204 */
[----:B------:R-:W-:Y:S01]  /*1740*/  FFMA R13, R33, R25, R22 ;  /* 0x00000019210d7223 */ /* 0x000fe20000000016 */
[----:B------:R-:W-:Y:S01]  /*1750*/  CS2R R34, SRZ ;  /* 0x0000000000227805 */ /* 0x000fe2000001ff00 */
[----:B------:R-:W-:Y:S01]  /*1760*/  IMAD.WIDE R36, R7, 0x4, R4 ;  /* 0x0000000407247825 */ /* 0x000fe200078e0204 */
[----:B------:R-:W-:Y:S02]  /*1770*/  CS2R R4, SRZ ;  /* 0x0000000000047805 */ /* 0x000fe4000001ff00 */
[----:B------:R-:W-:Y:S01]  /*1780*/  CS2R R6, SRZ ;  /* 0x0000000000067805 */ /* 0x000fe2000001ff00 */
[----:B0-----:R-:W-:Y:S01]  /*1790*/  IMAD.WIDE R38, R2, 0x4, R8 ;  /* 0x0000000402267825 */ /* 0x001fe200078e0208 */
[----:B------:R-:W2:Y:S03]  /*17a0*/  @P0 LDG.E.EL R35, desc[UR4][R10.64] ;  /* 0x000000040a230981 */ /* 0x000ea6000c2e1900 */
[----:B------:R-:W-:Y:S01]  /*17b0*/  IMAD.MOV.U32 R16, RZ, RZ, RZ ;  /* 0x000000ffff107224 */ /* 0x000fe200078e00ff */
[----:B------:R-:W4:Y:S01]  /*17c0*/  @P0 LDG.E.128 R4, desc[UR4][R18.64] ;  /* 0x0000000412040981 */ /* 0x000f22000c1e1d00 */
[----:B------:R-:W-:-:S02]  /*17d0*/  IMAD.MOV.U32 R33, RZ, RZ, RZ ;  /* 0x000000ffff217224 */ /* 0x000fc400078e00ff */
[C---:B------:R-:W-:Y:S01]  /*17e0*/  IMAD R8, R3.reuse, -0x60000, R0 ;  /* 0xfffa000003087824 */ /* 0x040fe200078e0200 */
[----:B------:R-:W5:Y:S01]  /*17f0*/  @P0 LDG.E.EL R34, desc[UR4][R10.64] ;  /* 0x000000040a220981 */ /* 0x000f62000c2e1900 */
[----:B------:R-:W-:Y:S02]  /*1800*/  IMAD.MOV.U32 R26, RZ, RZ, RZ ;  /* 0x000000ffff1a7224 */ /* 0x000fe400078e00ff */
[----:B------:R-:W-:Y:S01]  /*1810*/  IMAD.MOV.U32 R25, RZ, RZ, RZ ;  /* 0x000000ffff197224 */ /* 0x000fe200078e00ff */
[----:B------:R-:W2:Y:S01]  /*1820*/  @P0 LDG.E.EL R16, desc[UR4][R10.64] ;  /* 0x000000040a100981 */ /* 0x000ea2000c2e1900 */
[----:B------:R-:W-:Y:S02]  /*1830*/  IMAD.MOV.U32 R22, RZ, RZ, RZ ;  /* 0x000000ffff167224 */ /* 0x000fe400078e00ff */
[----:B------:R-:W-:Y:S01]  /*1840*/  IMAD.MOV.U32 R2, RZ, RZ, RZ ;  /* 0x000000ffff027224 */ /* 0x000fe200078e00ff */
[----:B------:R0:W3:Y:S01]  /*1850*/  @P0 LDG.E.EL R33, desc[UR4][R10.64] ;  /* 0x000000040a210981 */ /* 0x0000e2000c2e1900 */
[----:B------:R-:W-:Y:S01]  /*1860*/  IMAD R3, R3, 0x20000, R8 ;  /* 0x0002000003037824 */ /* 0x000fe200078e0208 */
[----:B------:R-:W-:-:S02]  /*1870*/  CS2R R8, SRZ ;  /* 0x0000000000087805 */ /* 0x000fc4000001ff00 */
[----:B------:R-:W3:Y:S04]  /*1880*/  @P1 LDG.E.EL R26, desc[UR4][R38.64] ;  /* 0x00000004261a1981 */ /* 0x000ee8000c2e1900 */
[----:B------:R-:W3:Y:S01]  /*1890*/  @P1 LDG.E.EL R25, desc[UR4][R38.64] ;  /* 0x0000000426191981 */ /* 0x000ee2000c2e1900 */
[----:B0-----:R-:W-:-:S03]  /*18a0*/  CS2R R10, SRZ ;  /* 0x00000000000a7805 */ /* 0x001fc6000001ff00 */
[----:B------:R-:W3:Y:S04]  /*18b0*/  @P1 LDG.E.EL R22, desc[UR4][R38.64] ;  /* 0x0000000426161981 */ /* 0x000ee8000c2e1900 */
[----:B------:R1:W3:Y:S02]  /*18c0*/  @P1 LDG.E.EL R2, desc[UR4][R38.64] ;  /* 0x0000000426021981 */ /* 0x0002e4000c2e1900 */
[----:B-1----:R-:W-:-:S05]  /*18d0*/  IMAD.WIDE R38, R3, 0x4, R30 ;  /* 0x0000000403267825 */ /* 0x002fca00078e021e */
[----:B------:R0:W3:Y:S01]  /*18e0*/  @!P2 LDG.E.128 R8, desc[UR4][R38.64] ;  /* 0x000000042608a981 */ /* 0x0000e2000c1e1d00 */
[----:B------:R-:W-:Y:S01]  /*18f0*/  CS2R R18, SRZ ;  /* 0x0000000000127805 */ /* 0x000fe2000001ff00 */
[----:B------:R-:W-:Y:S01]  /*1900*/  IMAD.WIDE R40, R28, 0x4, R30 ;  /* 0x000000041c287825 */ /* 0x000fe200078e021e */
[----:B------:R-:W-:-:S03]  /*1910*/  CS2R R30, SRZ ;  /* 0x00000000001e7805 */ /* 0x000fc6000001ff00 */
[----:B------:R-:W-:Y:S02]  /*1920*/  IMAD.MOV.U32 R28, RZ, RZ, RZ ;  /* 0x000000ffff1c7224 */ /* 0x000fe400078e00ff */
[----:B------:R-:W-:Y:S01]  /*1930*/  IMAD.MOV.U32 R29, RZ, RZ, RZ ;  /* 0x000000ffff1d7224 */ /* 0x000fe200078e00ff */
[----:B0-----:R-:W0:Y:S05]  /*1940*/  LDC.64 R38, c[0x0][0x250] ;  /* 0x00009400ff267b82 */ /* 0x001e2a0000000a00 */
[----:B------:R-:W5:Y:S01]  /*1950*/  @!P3 LDG.E.128 R28, desc[UR4][R40.64] ;  /* 0x00000004281cb981 */ /* 0x000f62000c1e1d00 */
[----:B----4-:R-:W-:-:S05]  /*1960*/  SEL R4, R4, RZ, P0 ;  /* 0x000000ff04047207 */ /* 0x010fca0000000000 */
[----:B------:R-:W-:Y:S01]  /*1970*/  FADD R17, -R4, R17 ;  /* 0x0000001104117221 */ /* 0x000fe20000000100 */
[----:B--2---:R-:W-:Y:S02]  /*1980*/  SEL R16, R16, RZ, P0 ;  /* 0x000000ff10107207 */ /* 0x004fe40000000000 */
[----:B---3--:R-:W-:-:S03]  /*1990*/  SEL R8, R8, RZ, !P2 ;  /* 0x000000ff08087207 */ /* 0x008fc60005000000 */
[----:B------:R-:W-:Y:S01]  /*19a0*/  @P2 FFMA R8, R17, R16, R4 ;  /* 0x0000001011082223 */ /* 0x000fe20000000004 */
[----:B------:R-:W-:-:S06]  /*19b0*/  CS2R R16, SRZ ;  /* 0x0000000000107805 */ /* 0x000fcc000001ff00 */
[----:B------:R-:W2:Y:S01]  /*19c0*/  @P1 LDG.E.128 R16, desc[UR4][R36.64] ;  /* 0x0000000424101981 */ /* 0x000ea2000c1e1d00 */
[----:B------:R-:W-:Y:S02]  /*19d0*/  SEL R24, R24, RZ, P1 ;  /* 0x000000ff18187207 */ /* 0x000fe40000800000 */
[----:B------:R-:W-:Y:S02]  /*19e0*/  SEL R20, R20, RZ, P1 ;  /* 0x000000ff14147207 */ /* 0x000fe40000800000 */
[----:B------:R-:W-:Y:S01]  /*19f0*/  SEL R7, R7, RZ, P0 ;  /* 0x000000ff07077207 */ /* 0x000fe20000000000 */
[----:B0-----:R-:W-:Y:S01]  /*1a00*/  IMAD.WIDE R38, R0, 0x4, R38 ;  /* 0x0000000400267825 */ /* 0x001fe200078e0226 */
[----:B------:R-:W-:-:S03]  /*1a10*/  SEL R3, R15, RZ, P1 ;  /* 0x000000ff0f037207 */ /* 0x000fc60000800000 */
[----:B------:R-:W-:Y:S01]  /*1a20*/  FADD R15, -R24, R20 ;  /* 0x00000014180f7221 */ /* 0x000fe20000000100 */
[----:B------:R-:W-:Y:S01]  /*1a30*/  SEL R0, R5, RZ, P0 ;  /* 0x000000ff05007207 */ /* 0x000fe20000000000 */
[----:B------:R-:W-:Y:S01]  /*1a40*/  FADD R32, -R7, R32 ;  /* 0x0000002007207221 */ /* 0x000fe20000000100 */
[----:B------:R-:W-:Y:S01]  /*1a50*/  SEL R4, R33, RZ, P0 ;  /* 0x000000ff21047207 */ /* 0x000fe20000000000 */
[----:B------:R-:W-:Y:S01]  /*1a60*/  FFMA R3, R15, R3, R24 ;  /* 0x000000030f037223 */ /* 0x000fe20000000018 */
[----:B------:R-:W-:Y:S02]  /*1a70*/  SEL R6, R6, RZ, P0 ;  /* 0x000000ff06067207 */ /* 0x000fe40000000000 */
[----:B------:R-:W-:Y:S01]  /*1a80*/  SEL R11, R11, RZ, !P2 ;  /* 0x000000ff0b0b7207 */ /* 0x000fe20005000000 */
[----:B------:R-:W-:Y:S01]  /*1a90*/  @P2 FFMA R11, R32, R4, R7 ;  /* 0x00000004200b2223 */ /* 0x000fe20000000007 */
[----:B------:R-:W-:Y:S01]  /*1aa0*/  SEL R35, R35, RZ, P0 ;  /* 0x000000ff23237207 */ /* 0x000fe20000000000 */
[----:B------:R-:W-:Y:S01]  /*1ab0*/  FADD R23, -R0, R23 ;  /* 0x0000001700177221 */ /* 0x000fe20000000100 */
[----:B-----5:R-:W-:Y:S01]  /*1ac0*/  SEL R15, R34, RZ, P0 ;  /* 0x000000ff220f7207 */ /* 0x020fe20000000000 */
[----:B------:R-:W-:Y:S01]  /*1ad0*/  FADD R21, -R6, R21 ;  /* 0x0000001506157221 */ /* 0x000fe20000000100 */
[----:B------:R-:W-:-:S02]  /*1ae0*/  SEL R26, R26, RZ, P1 ;  /* 0x000000ff1a1a7207 */ /* 0x000fc40000800000 */
[----:B------:R-:W-:Y:S02]  /*1af0*/  SEL R25, R25, RZ, P1 ;  /* 0x000000ff19197207 */ /* 0x000fe40000800000 */
[----:B------:R-:W-:Y:S02]  /*1b00*/  SEL R22, R22, RZ, P1 ;  /* 0x000000ff16167207 */ /* 0x000fe40000800000 */
[----:B------:R-:W-:Y:S02]  /*1b10*/  SEL R7, R2, RZ, P1 ;  /* 0x000000ff02077207 */ /* 0x000fe40000800000 */
[----:B------:R-:W-:Y:S01]  /*1b20*/  SEL R9, R9, RZ, !P2 ;  /* 0x000000ff09097207 */ /* 0x000fe20005000000 */
[----:B------:R-:W-:Y:S01]  /*1b30*/  @P2 FFMA R9, R23, R35, R0 ;  /* 0x0000002317092223 */ /* 0x000fe20000000000 */
[----:B------:R-:W-:Y:S01]  /*1b40*/  SEL R10, R10, RZ, !P2 ;  /* 0x000000ff0a0a7207 */ /* 0x000fe20005000000 */
[----:B------:R-:W-:Y:S01]  /*1b50*/  @P2 FFMA R10, R21, R15, R6 ;  /* 0x0000000f150a2223 */ /* 0x000fe20000000006 */
[----:B------:R-:W-:-:S02]  /*1b60*/  SEL R28, R28, RZ, !P3 ;  /* 0x000000ff1c1c7207 */ /* 0x000fc40005800000 */
[----:B------:R-:W-:Y:S02]  /*1b70*/  SEL R29, R29, RZ, !P3 ;  /* 0x000000ff1d1d7207 */ /* 0x000fe40005800000 */
[----:B------:R-:W-:Y:S02]  /*1b80*/  SEL R30, R30, RZ, !P3 ;  /* 0x000000ff1e1e7207 */ /* 0x000fe40005800000 */
[----:B------:R-:W-:Y:S01]  /*1b90*/  SEL R31, R31, RZ, !P3 ;  /* 0x000000ff1f1f7207 */ /* 0x000fe20005800000 */
[----:B------:R-:W-:Y:S01]  /*1ba0*/  STG.E.128 desc[UR4][R38.64], R8 ;  /* 0x0000000826007986 */ /* 0x000fe2000c101d04 */
[----:B--2---:R-:W-:Y:S02]  /*1bb0*/  SEL R5, R16, RZ, P1 ;  /* 0x000000ff10057207 */ /* 0x004fe40000800000 */
[----:B------:R-:W-:Y:S02]  /*1bc0*/  SEL R17, R17, RZ, P1 ;  /* 0x000000ff11117207 */ /* 0x000fe40000800000 */
[----:B------:R-:W-:-:S02]  /*1bd0*/  SEL R18, R18, RZ, P1 ;  /* 0x000000ff12127207 */ /* 0x000fc40000800000 */
[----:B------:R-:W-:Y:S01]  /*1be0*/  SEL R16, R19, RZ, P1 ;  /* 0x000000ff13107207 */ /* 0x000fe20000800000 */
[----:B------:R-:W-:Y:S01]  /*1bf0*/  FADD R12, -R5, R12 ;  /* 0x0000000c050c7221 */ /* 0x000fe20000000100 */
[----:B------:R-:W-:Y:S01]  /*1c00*/  FADD R14, -R17, R14 ;  /* 0x0000000e110e7221 */ /* 0x000fe20000000100 */
[----:B------:R-:W-:Y:S02]  /*1c10*/  FADD R13, -R18, R13 ;  /* 0x0000000d120d7221 */ /* 0x000fe40000000100 */
[----:B------:R-:W-:Y:S01]  /*1c20*/  FADD R3, -R16, R3 ;  /* 0x0000000310037221 */ /* 0x000fe20000000100 */
[----:B------:R-:W-:Y:S01]  /*1c30*/  @P3 FFMA R28, R12, R26, R5 ;  /* 0x0000001a0c1c3223 */ /* 0x000fe20000000005 */
[----:B------:R-:W-:Y:S01]  /*1c40*/  @P3 FFMA R29, R14, R25, R17 ;  /* 0x000000190e1d3223 */ /* 0x000fe20000000011 */
[----:B------:R-:W-:Y:S01]  /*1c50*/  @P3 FFMA R30, R13, R22, R18 ;  /* 0x000000160d1e3223 */ /* 0x000fe20000000012 */
[----:B------:R-:W-:-:S05]  /*1c60*/  @P3 FFMA R31, R3, R7, R16 ;  /* 0x00000007031f3223 */ /* 0x000fca0000000010 */
[----:B------:R-:W-:Y:S01]  /*1c70*/  STG.E.128 desc[UR4][R38.64+0x800], R28 ;  /* 0x0008001c26007986 */ /* 0x000fe2000c101d04 */
[----:B------:R-:W-:Y:S05]  /*1c80*/  EXIT ;  /* 0x000000000000794d */ /* 0x000fea0003800000 */
.L_x_0:
[----:B------:R-:W-:-:S00]  /*1c90*/  BRA `(.L_x_0) ;  /* 0xfffffffc00fc7947 */ /* 0x000fc0000383ffff */
[----:B------:R-:W-:-:S00]  /*1ca0*/  NOP ;  /* 0x0000000000007918 */ /* 0x000fc00000000000 */
        /* <DEDUP_REMOVED lines=13> */
.L_x_1:


//--------------------- .nv.constant0.triton_poi_fused_cat_33 --------------------------
	.section	.nv.constant0.triton_poi_fused_cat_33,"a",@progbits
	.sectionflags	@""
	.align	4
.nv.constant0.triton_poi_fused_cat_33:
	.zero		604
